//
// Generated by NVIDIA NVVM Compiler
//
// Compiler Build ID: CL-36424714
// Cuda compilation tools, release 13.0, V13.0.88
// Based on NVVM 20.0.0
//

.version 9.0
.target sm_100
.address_size 64

	// .globl	_Z21calRefPerPhotonKerneljjjPfPiS_S_ff
.global .align 1 .b8 _ZN34_INTERNAL_1068c314_4_k_cu_cd8370224cuda3std3__45__cpo5beginE[1];
.global .align 1 .b8 _ZN34_INTERNAL_1068c314_4_k_cu_cd8370224cuda3std3__45__cpo3endE[1];
.global .align 1 .b8 _ZN34_INTERNAL_1068c314_4_k_cu_cd8370224cuda3std3__45__cpo6cbeginE[1];
.global .align 1 .b8 _ZN34_INTERNAL_1068c314_4_k_cu_cd8370224cuda3std3__45__cpo4cendE[1];
.global .align 1 .b8 _ZN34_INTERNAL_1068c314_4_k_cu_cd8370224cuda3std3__45__cpo6rbeginE[1];
.global .align 1 .b8 _ZN34_INTERNAL_1068c314_4_k_cu_cd8370224cuda3std3__45__cpo4rendE[1];
.global .align 1 .b8 _ZN34_INTERNAL_1068c314_4_k_cu_cd8370224cuda3std3__45__cpo7crbeginE[1];
.global .align 1 .b8 _ZN34_INTERNAL_1068c314_4_k_cu_cd8370224cuda3std3__45__cpo5crendE[1];
.global .align 1 .b8 _ZN34_INTERNAL_1068c314_4_k_cu_cd8370224cuda3std3__436_GLOBAL__N__1068c314_4_k_cu_cd8370226ignoreE[1];
.global .align 1 .b8 _ZN34_INTERNAL_1068c314_4_k_cu_cd8370224cuda3std3__419piecewise_constructE[1];
.global .align 1 .b8 _ZN34_INTERNAL_1068c314_4_k_cu_cd8370224cuda3std3__48in_placeE[1];
.global .align 1 .b8 _ZN34_INTERNAL_1068c314_4_k_cu_cd8370224cuda3std3__420unreachable_sentinelE[1];
.global .align 1 .b8 _ZN34_INTERNAL_1068c314_4_k_cu_cd8370224cuda3std3__47nulloptE[1];
.global .align 1 .b8 _ZN34_INTERNAL_1068c314_4_k_cu_cd8370224cuda3std3__48unexpectE[1];
.global .align 1 .b8 _ZN34_INTERNAL_1068c314_4_k_cu_cd8370224cuda3std6ranges3__45__cpo4swapE[1];
.global .align 1 .b8 _ZN34_INTERNAL_1068c314_4_k_cu_cd8370224cuda3std6ranges3__45__cpo9iter_moveE[1];
.global .align 1 .b8 _ZN34_INTERNAL_1068c314_4_k_cu_cd8370224cuda3std6ranges3__45__cpo5beginE[1];
.global .align 1 .b8 _ZN34_INTERNAL_1068c314_4_k_cu_cd8370224cuda3std6ranges3__45__cpo3endE[1];
.global .align 1 .b8 _ZN34_INTERNAL_1068c314_4_k_cu_cd8370224cuda3std6ranges3__45__cpo6cbeginE[1];
.global .align 1 .b8 _ZN34_INTERNAL_1068c314_4_k_cu_cd8370224cuda3std6ranges3__45__cpo4cendE[1];
.global .align 1 .b8 _ZN34_INTERNAL_1068c314_4_k_cu_cd8370224cuda3std6ranges3__45__cpo7advanceE[1];
.global .align 1 .b8 _ZN34_INTERNAL_1068c314_4_k_cu_cd8370224cuda3std6ranges3__45__cpo9iter_swapE[1];
.global .align 1 .b8 _ZN34_INTERNAL_1068c314_4_k_cu_cd8370224cuda3std6ranges3__45__cpo4nextE[1];
.global .align 1 .b8 _ZN34_INTERNAL_1068c314_4_k_cu_cd8370224cuda3std6ranges3__45__cpo4prevE[1];
.global .align 1 .b8 _ZN34_INTERNAL_1068c314_4_k_cu_cd8370224cuda3std6ranges3__45__cpo4dataE[1];
.global .align 1 .b8 _ZN34_INTERNAL_1068c314_4_k_cu_cd8370224cuda3std6ranges3__45__cpo5cdataE[1];
.global .align 1 .b8 _ZN34_INTERNAL_1068c314_4_k_cu_cd8370224cuda3std6ranges3__45__cpo4sizeE[1];
.global .align 1 .b8 _ZN34_INTERNAL_1068c314_4_k_cu_cd8370224cuda3std6ranges3__45__cpo5ssizeE[1];
.global .align 1 .b8 _ZN34_INTERNAL_1068c314_4_k_cu_cd8370224cuda3std6ranges3__45__cpo8distanceE[1];
.global .align 1 .b8 _ZN34_INTERNAL_1068c314_4_k_cu_cd8370226thrust24THRUST_300001_SM_1000_NS8cuda_cub3parE[1];
.global .align 1 .b8 _ZN34_INTERNAL_1068c314_4_k_cu_cd8370226thrust24THRUST_300001_SM_1000_NS8cuda_cub10par_nosyncE[1];
.global .align 1 .b8 _ZN34_INTERNAL_1068c314_4_k_cu_cd8370226thrust24THRUST_300001_SM_1000_NS6system6detail10sequential3seqE[1];
.global .align 1 .b8 _ZN34_INTERNAL_1068c314_4_k_cu_cd8370226thrust24THRUST_300001_SM_1000_NS6system3cpp3parE[1];
.global .align 1 .b8 _ZN34_INTERNAL_1068c314_4_k_cu_cd8370226thrust24THRUST_300001_SM_1000_NS12placeholders2_1E[1];
.global .align 1 .b8 _ZN34_INTERNAL_1068c314_4_k_cu_cd8370226thrust24THRUST_300001_SM_1000_NS12placeholders2_2E[1];
.global .align 1 .b8 _ZN34_INTERNAL_1068c314_4_k_cu_cd8370226thrust24THRUST_300001_SM_1000_NS12placeholders2_3E[1];
.global .align 1 .b8 _ZN34_INTERNAL_1068c314_4_k_cu_cd8370226thrust24THRUST_300001_SM_1000_NS12placeholders2_4E[1];
.global .align 1 .b8 _ZN34_INTERNAL_1068c314_4_k_cu_cd8370226thrust24THRUST_300001_SM_1000_NS12placeholders2_5E[1];
.global .align 1 .b8 _ZN34_INTERNAL_1068c314_4_k_cu_cd8370226thrust24THRUST_300001_SM_1000_NS12placeholders2_6E[1];
.global .align 1 .b8 _ZN34_INTERNAL_1068c314_4_k_cu_cd8370226thrust24THRUST_300001_SM_1000_NS12placeholders2_7E[1];
.global .align 1 .b8 _ZN34_INTERNAL_1068c314_4_k_cu_cd8370226thrust24THRUST_300001_SM_1000_NS12placeholders2_8E[1];
.global .align 1 .b8 _ZN34_INTERNAL_1068c314_4_k_cu_cd8370226thrust24THRUST_300001_SM_1000_NS12placeholders2_9E[1];
.global .align 1 .b8 _ZN34_INTERNAL_1068c314_4_k_cu_cd8370226thrust24THRUST_300001_SM_1000_NS12placeholders3_10E[1];
.global .align 1 .b8 _ZN34_INTERNAL_1068c314_4_k_cu_cd8370226thrust24THRUST_300001_SM_1000_NS3seqE[1];
.global .align 1 .b8 _ZN34_INTERNAL_1068c314_4_k_cu_cd8370226thrust24THRUST_300001_SM_1000_NS6deviceE[1];

.visible .entry _Z21calRefPerPhotonKerneljjjPfPiS_S_ff(
	.param .u32 _Z21calRefPerPhotonKerneljjjPfPiS_S_ff_param_0,
	.param .u32 _Z21calRefPerPhotonKerneljjjPfPiS_S_ff_param_1,
	.param .u32 _Z21calRefPerPhotonKerneljjjPfPiS_S_ff_param_2,
	.param .u64 .ptr .align 1 _Z21calRefPerPhotonKerneljjjPfPiS_S_ff_param_3,
	.param .u64 .ptr .align 1 _Z21calRefPerPhotonKerneljjjPfPiS_S_ff_param_4,
	.param .u64 .ptr .align 1 _Z21calRefPerPhotonKerneljjjPfPiS_S_ff_param_5,
	.param .u64 .ptr .align 1 _Z21calRefPerPhotonKerneljjjPfPiS_S_ff_param_6,
	.param .f32 _Z21calRefPerPhotonKerneljjjPfPiS_S_ff_param_7,
	.param .f32 _Z21calRefPerPhotonKerneljjjPfPiS_S_ff_param_8
)
{
	.reg .pred 	%p<15>;
	.reg .b32 	%r<46>;
	.reg .b32 	%f<101>;
	.reg .b64 	%rd<54>;
	.reg .b64 	%fd<78>;

	ld.param.u32 	%r16, [_Z21calRefPerPhotonKerneljjjPfPiS_S_ff_param_0];
	ld.param.u32 	%r14, [_Z21calRefPerPhotonKerneljjjPfPiS_S_ff_param_1];
	ld.param.u32 	%r15, [_Z21calRefPerPhotonKerneljjjPfPiS_S_ff_param_2];
	ld.param.u64 	%rd6, [_Z21calRefPerPhotonKerneljjjPfPiS_S_ff_param_3];
	ld.param.u64 	%rd4, [_Z21calRefPerPhotonKerneljjjPfPiS_S_ff_param_4];
	ld.param.u64 	%rd5, [_Z21calRefPerPhotonKerneljjjPfPiS_S_ff_param_5];
	ld.param.u64 	%rd7, [_Z21calRefPerPhotonKerneljjjPfPiS_S_ff_param_6];
	ld.param.f32 	%f15, [_Z21calRefPerPhotonKerneljjjPfPiS_S_ff_param_7];
	ld.param.f32 	%f16, [_Z21calRefPerPhotonKerneljjjPfPiS_S_ff_param_8];
	cvta.to.global.u64 	%rd1, %rd7;
	cvta.to.global.u64 	%rd2, %rd6;
	mov.u32 	%r17, %ctaid.x;
	mov.u32 	%r18, %ntid.x;
	mov.u32 	%r19, %tid.x;
	mad.lo.s32 	%r1, %r17, %r18, %r19;
	setp.ge.u32 	%p1, %r1, %r16;
	@%p1 bra 	$L__BB0_16;
	cvta.to.global.u64 	%rd8, %rd5;
	cvta.to.global.u64 	%rd9, %rd4;
	mul.lo.s32 	%r2, %r14, %r1;
	mul.wide.u32 	%rd10, %r2, 4;
	add.s64 	%rd11, %rd2, %rd10;
	ld.global.f32 	%f17, [%rd11];
	cvt.rzi.s32.f32 	%r20, %f17;
	mul.wide.u32 	%rd12, %r1, 4;
	add.s64 	%rd13, %rd9, %rd12;
	st.global.u32 	[%rd13], %r20;
	add.s64 	%rd3, %rd8, %rd12;
	mov.b32 	%r21, 0;
	st.global.u32 	[%rd3], %r21;
	add.s32 	%r22, %r2, %r14;
	add.s32 	%r23, %r22, -1;
	mul.wide.u32 	%rd14, %r23, 4;
	add.s64 	%rd15, %rd2, %rd14;
	ld.global.f32 	%f18, [%rd15];
	abs.f32 	%f19, %f18;
	abs.f32 	%f20, %f19;
	fma.rn.f32 	%f21, %f20, 0fBF000000, 0f3F000000;
	rsqrt.approx.ftz.f32 	%f22, %f21;
	mul.f32 	%f23, %f22, %f21;
	mul.f32 	%f24, %f22, 0fBF000000;
	fma.rn.f32 	%f25, %f23, %f24, 0f3F000000;
	fma.rn.f32 	%f26, %f23, %f25, %f23;
	setp.eq.f32 	%p2, %f20, 0f3F800000;
	selp.f32 	%f27, 0f00000000, %f26, %p2;
	setp.gt.f32 	%p3, %f20, 0f3F0F5C29;
	selp.f32 	%f28, %f27, %f20, %p3;
	copysign.f32 	%f29, %f19, %f28;
	mul.f32 	%f30, %f29, %f29;
	fma.rn.f32 	%f31, %f30, 0f3D10ECEF, 0f3C8B1ABB;
	fma.rn.f32 	%f32, %f31, %f30, 0f3CFC028C;
	fma.rn.f32 	%f33, %f32, %f30, 0f3D372139;
	fma.rn.f32 	%f34, %f33, %f30, 0f3D9993DB;
	fma.rn.f32 	%f35, %f34, %f30, 0f3E2AAAC6;
	mul.f32 	%f36, %f30, %f35;
	fma.rn.f32 	%f37, %f36, %f29, %f29;
	neg.f32 	%f38, %f37;
	selp.f32 	%f39, %f37, %f38, %p3;
	fma.rn.f32 	%f40, 0f3F6EE581, 0f3FD774EB, %f39;
	setp.gt.f32 	%p4, %f19, 0f3F0F5C29;
	selp.f32 	%f41, %f37, %f40, %p4;
	add.f32 	%f42, %f41, %f41;
	selp.f32 	%f43, %f42, %f41, %p3;
	setp.gtu.f32 	%p5, %f43, %f16;
	@%p5 bra 	$L__BB0_16;
	setp.eq.s32 	%p6, %r15, 0;
	mov.f32 	%f100, 0f00000000;
	@%p6 bra 	$L__BB0_15;
	cvt.f64.f32 	%fd2, %f15;
	neg.f64 	%fd1, %fd2;
	add.s32 	%r3, %r2, 2;
	and.b32  	%r4, %r15, 7;
	setp.lt.u32 	%p7, %r15, 8;
	mov.f32 	%f99, 0f00000000;
	mov.b32 	%r44, 0;
	@%p7 bra 	$L__BB0_6;
	and.b32  	%r44, %r15, -8;
	mov.f32 	%f99, 0f00000000;
	mov.b32 	%r42, 0;
$L__BB0_5:
	.pragma "nounroll";
	mul.wide.u32 	%rd16, %r42, 4;
	add.s64 	%rd17, %rd1, %rd16;
	ld.global.f32 	%f48, [%rd17];
	cvt.f64.f32 	%fd3, %f48;
	mul.f64 	%fd4, %fd1, %fd3;
	add.s32 	%r26, %r3, %r42;
	mul.wide.u32 	%rd18, %r26, 4;
	add.s64 	%rd19, %rd2, %rd18;
	ld.global.f32 	%f49, [%rd19];
	cvt.f64.f32 	%fd5, %f49;
	cvt.f64.f32 	%fd6, %f99;
	fma.rn.f64 	%fd7, %fd4, %fd5, %fd6;
	cvt.rn.f32.f64 	%f50, %fd7;
	ld.global.f32 	%f51, [%rd17+4];
	cvt.f64.f32 	%fd8, %f51;
	mul.f64 	%fd9, %fd1, %fd8;
	add.s32 	%r27, %r26, 1;
	mul.wide.u32 	%rd20, %r27, 4;
	add.s64 	%rd21, %rd2, %rd20;
	ld.global.f32 	%f52, [%rd21];
	cvt.f64.f32 	%fd10, %f52;
	cvt.f64.f32 	%fd11, %f50;
	fma.rn.f64 	%fd12, %fd9, %fd10, %fd11;
	cvt.rn.f32.f64 	%f53, %fd12;
	ld.global.f32 	%f54, [%rd17+8];
	cvt.f64.f32 	%fd13, %f54;
	mul.f64 	%fd14, %fd1, %fd13;
	add.s32 	%r28, %r26, 2;
	mul.wide.u32 	%rd22, %r28, 4;
	add.s64 	%rd23, %rd2, %rd22;
	ld.global.f32 	%f55, [%rd23];
	cvt.f64.f32 	%fd15, %f55;
	cvt.f64.f32 	%fd16, %f53;
	fma.rn.f64 	%fd17, %fd14, %fd15, %fd16;
	cvt.rn.f32.f64 	%f56, %fd17;
	ld.global.f32 	%f57, [%rd17+12];
	cvt.f64.f32 	%fd18, %f57;
	mul.f64 	%fd19, %fd1, %fd18;
	add.s32 	%r29, %r26, 3;
	mul.wide.u32 	%rd24, %r29, 4;
	add.s64 	%rd25, %rd2, %rd24;
	ld.global.f32 	%f58, [%rd25];
	cvt.f64.f32 	%fd20, %f58;
	cvt.f64.f32 	%fd21, %f56;
	fma.rn.f64 	%fd22, %fd19, %fd20, %fd21;
	cvt.rn.f32.f64 	%f59, %fd22;
	ld.global.f32 	%f60, [%rd17+16];
	cvt.f64.f32 	%fd23, %f60;
	mul.f64 	%fd24, %fd1, %fd23;
	add.s32 	%r30, %r26, 4;
	mul.wide.u32 	%rd26, %r30, 4;
	add.s64 	%rd27, %rd2, %rd26;
	ld.global.f32 	%f61, [%rd27];
	cvt.f64.f32 	%fd25, %f61;
	cvt.f64.f32 	%fd26, %f59;
	fma.rn.f64 	%fd27, %fd24, %fd25, %fd26;
	cvt.rn.f32.f64 	%f62, %fd27;
	ld.global.f32 	%f63, [%rd17+20];
	cvt.f64.f32 	%fd28, %f63;
	mul.f64 	%fd29, %fd1, %fd28;
	add.s32 	%r31, %r26, 5;
	mul.wide.u32 	%rd28, %r31, 4;
	add.s64 	%rd29, %rd2, %rd28;
	ld.global.f32 	%f64, [%rd29];
	cvt.f64.f32 	%fd30, %f64;
	cvt.f64.f32 	%fd31, %f62;
	fma.rn.f64 	%fd32, %fd29, %fd30, %fd31;
	cvt.rn.f32.f64 	%f65, %fd32;
	ld.global.f32 	%f66, [%rd17+24];
	cvt.f64.f32 	%fd33, %f66;
	mul.f64 	%fd34, %fd1, %fd33;
	add.s32 	%r32, %r26, 6;
	mul.wide.u32 	%rd30, %r32, 4;
	add.s64 	%rd31, %rd2, %rd30;
	ld.global.f32 	%f67, [%rd31];
	cvt.f64.f32 	%fd35, %f67;
	cvt.f64.f32 	%fd36, %f65;
	fma.rn.f64 	%fd37, %fd34, %fd35, %fd36;
	cvt.rn.f32.f64 	%f68, %fd37;
	ld.global.f32 	%f69, [%rd17+28];
	cvt.f64.f32 	%fd38, %f69;
	mul.f64 	%fd39, %fd1, %fd38;
	add.s32 	%r33, %r26, 7;
	mul.wide.u32 	%rd32, %r33, 4;
	add.s64 	%rd33, %rd2, %rd32;
	ld.global.f32 	%f70, [%rd33];
	cvt.f64.f32 	%fd40, %f70;
	cvt.f64.f32 	%fd41, %f68;
	fma.rn.f64 	%fd42, %fd39, %fd40, %fd41;
	cvt.rn.f32.f64 	%f99, %fd42;
	add.s32 	%r42, %r42, 8;
	setp.ne.s32 	%p8, %r42, %r44;
	@%p8 bra 	$L__BB0_5;
$L__BB0_6:
	setp.eq.s32 	%p9, %r4, 0;
	@%p9 bra 	$L__BB0_14;
	and.b32  	%r9, %r15, 3;
	setp.lt.u32 	%p10, %r4, 4;
	@%p10 bra 	$L__BB0_9;
	mul.wide.u32 	%rd34, %r44, 4;
	add.s64 	%rd35, %rd1, %rd34;
	ld.global.f32 	%f72, [%rd35];
	cvt.f64.f32 	%fd43, %f72;
	mul.f64 	%fd44, %fd1, %fd43;
	add.s32 	%r34, %r3, %r44;
	mul.wide.u32 	%rd36, %r34, 4;
	add.s64 	%rd37, %rd2, %rd36;
	ld.global.f32 	%f73, [%rd37];
	cvt.f64.f32 	%fd45, %f73;
	cvt.f64.f32 	%fd46, %f99;
	fma.rn.f64 	%fd47, %fd44, %fd45, %fd46;
	cvt.rn.f32.f64 	%f74, %fd47;
	ld.global.f32 	%f75, [%rd35+4];
	cvt.f64.f32 	%fd48, %f75;
	mul.f64 	%fd49, %fd1, %fd48;
	add.s32 	%r35, %r34, 1;
	mul.wide.u32 	%rd38, %r35, 4;
	add.s64 	%rd39, %rd2, %rd38;
	ld.global.f32 	%f76, [%rd39];
	cvt.f64.f32 	%fd50, %f76;
	cvt.f64.f32 	%fd51, %f74;
	fma.rn.f64 	%fd52, %fd49, %fd50, %fd51;
	cvt.rn.f32.f64 	%f77, %fd52;
	ld.global.f32 	%f78, [%rd35+8];
	cvt.f64.f32 	%fd53, %f78;
	mul.f64 	%fd54, %fd1, %fd53;
	add.s32 	%r36, %r34, 2;
	mul.wide.u32 	%rd40, %r36, 4;
	add.s64 	%rd41, %rd2, %rd40;
	ld.global.f32 	%f79, [%rd41];
	cvt.f64.f32 	%fd55, %f79;
	cvt.f64.f32 	%fd56, %f77;
	fma.rn.f64 	%fd57, %fd54, %fd55, %fd56;
	cvt.rn.f32.f64 	%f80, %fd57;
	ld.global.f32 	%f81, [%rd35+12];
	cvt.f64.f32 	%fd58, %f81;
	mul.f64 	%fd59, %fd1, %fd58;
	add.s32 	%r37, %r34, 3;
	mul.wide.u32 	%rd42, %r37, 4;
	add.s64 	%rd43, %rd2, %rd42;
	ld.global.f32 	%f82, [%rd43];
	cvt.f64.f32 	%fd60, %f82;
	cvt.f64.f32 	%fd61, %f80;
	fma.rn.f64 	%fd62, %fd59, %fd60, %fd61;
	cvt.rn.f32.f64 	%f99, %fd62;
	add.s32 	%r44, %r44, 4;
$L__BB0_9:
	setp.eq.s32 	%p11, %r9, 0;
	@%p11 bra 	$L__BB0_14;
	setp.eq.s32 	%p12, %r9, 1;
	@%p12 bra 	$L__BB0_12;
	mul.wide.u32 	%rd44, %r44, 4;
	add.s64 	%rd45, %rd1, %rd44;
	ld.global.f32 	%f84, [%rd45];
	cvt.f64.f32 	%fd63, %f84;
	mul.f64 	%fd64, %fd1, %fd63;
	add.s32 	%r38, %r3, %r44;
	mul.wide.u32 	%rd46, %r38, 4;
	add.s64 	%rd47, %rd2, %rd46;
	ld.global.f32 	%f85, [%rd47];
	cvt.f64.f32 	%fd65, %f85;
	cvt.f64.f32 	%fd66, %f99;
	fma.rn.f64 	%fd67, %fd64, %fd65, %fd66;
	cvt.rn.f32.f64 	%f86, %fd67;
	ld.global.f32 	%f87, [%rd45+4];
	cvt.f64.f32 	%fd68, %f87;
	mul.f64 	%fd69, %fd1, %fd68;
	add.s32 	%r39, %r38, 1;
	mul.wide.u32 	%rd48, %r39, 4;
	add.s64 	%rd49, %rd2, %rd48;
	ld.global.f32 	%f88, [%rd49];
	cvt.f64.f32 	%fd70, %f88;
	cvt.f64.f32 	%fd71, %f86;
	fma.rn.f64 	%fd72, %fd69, %fd70, %fd71;
	cvt.rn.f32.f64 	%f99, %fd72;
	add.s32 	%r44, %r44, 2;
$L__BB0_12:
	and.b32  	%r40, %r15, 1;
	setp.eq.b32 	%p13, %r40, 1;
	not.pred 	%p14, %p13;
	@%p14 bra 	$L__BB0_14;
	mul.wide.u32 	%rd50, %r44, 4;
	add.s64 	%rd51, %rd1, %rd50;
	ld.global.f32 	%f89, [%rd51];
	cvt.f64.f32 	%fd73, %f89;
	mul.f64 	%fd74, %fd1, %fd73;
	add.s32 	%r41, %r3, %r44;
	mul.wide.u32 	%rd52, %r41, 4;
	add.s64 	%rd53, %rd2, %rd52;
	ld.global.f32 	%f90, [%rd53];
	cvt.f64.f32 	%fd75, %f90;
	cvt.f64.f32 	%fd76, %f99;
	fma.rn.f64 	%fd77, %fd74, %fd75, %fd76;
	cvt.rn.f32.f64 	%f99, %fd77;
$L__BB0_14:
	mul.f32 	%f100, %f99, 0f3FB8AA3B;
$L__BB0_15:
	ex2.approx.f32 	%f91, %f100;
	st.global.f32 	[%rd3], %f91;
$L__BB0_16:
	ret;

}
	// .globl	_ZN3cub18CUB_300001_SM_10006detail11EmptyKernelIvEEvv
.visible .entry _ZN3cub18CUB_300001_SM_10006detail11EmptyKernelIvEEvv()
{


	ret;

}


// ===== COMPILED SASS (sm_100) =====

	.target	sm_100

	.elftype	@"ET_EXEC"


//--------------------- .note.nv.tkinfo           --------------------------
	.section	.note.nv.tkinfo,"",@"SHT_NOTE"
	.sectionflags	@"SHF_NOTE_NV_TKINFO"
	.tkinfo
        /*0018*/ 	.word	0x00000002
        /*0030*/ 	.string	""
        /*0030*/ 	.string	"ptxas"
        /*0030*/ 	.string	"Cuda compilation tools, release 13.0, V13.0.88"
        /*0030*/ 	.string	"Build cuda_13.0.r13.0/compiler.36424714_0"
        /*0030*/ 	.string	"-arch sm_100 -m 64 "



//--------------------- .note.nv.cuinfo           --------------------------
	.section	.note.nv.cuinfo,"",@"SHT_NOTE"
	.sectionflags	@"SHF_NOTE_NV_CUINFO"
        /*0018*/ 	.short	0x0002
        /*001a*/ 	.short	0x0064
        /*001c*/ 	.short	0x0082
	.zero		2


//--------------------- .nv.info                  --------------------------
	.section	.nv.info,"",@"SHT_CUDA_INFO"
	.align	4


	//----- nvinfo : EIATTR_REGCOUNT
	.align		4
        /*0000*/ 	.byte	0x04, 0x2f
        /*0002*/ 	.short	(.L_46 - .L_45)
	.align		4
.L_45:
        /*0004*/ 	.word	index@(_Z21calRefPerPhotonKerneljjjPfPiS_S_ff)
        /*0008*/ 	.word	0x00000020


	//----- nvinfo : EIATTR_FRAME_SIZE
	.align		4
.L_46:
        /*000c*/ 	.byte	0x04, 0x11
        /*000e*/ 	.short	(.L_48 - .L_47)
	.align		4
.L_47:
        /*0010*/ 	.word	index@(_Z21calRefPerPhotonKerneljjjPfPiS_S_ff)
        /*0014*/ 	.word	0x00000000


	//----- nvinfo : EIATTR_REGCOUNT
	.align		4
.L_48:
        /*0018*/ 	.byte	0x04, 0x2f
        /*001a*/ 	.short	(.L_50 - .L_49)
	.align		4
.L_49:
        /*001c*/ 	.word	index@(_ZN3cub18CUB_300001_SM_10006detail11EmptyKernelIvEEvv)
        /*0020*/ 	.word	0x00000004


	//----- nvinfo : EIATTR_FRAME_SIZE
	.align		4
.L_50:
        /*0024*/ 	.byte	0x04, 0x11
        /*0026*/ 	.short	(.L_52 - .L_51)
	.align		4
.L_51:
        /*0028*/ 	.word	index@(_ZN3cub18CUB_300001_SM_10006detail11EmptyKernelIvEEvv)
        /*002c*/ 	.word	0x00000000


	//----- nvinfo : EIATTR_MIN_STACK_SIZE
	.align		4
.L_52:
        /*0030*/ 	.byte	0x04, 0x12
        /*0032*/ 	.short	(.L_54 - .L_53)
	.align		4
.L_53:
        /*0034*/ 	.word	index@(_ZN3cub18CUB_300001_SM_10006detail11EmptyKernelIvEEvv)
        /*0038*/ 	.word	0x00000000


	//----- nvinfo : EIATTR_MIN_STACK_SIZE
	.align		4
.L_54:
        /*003c*/ 	.byte	0x04, 0x12
        /*003e*/ 	.short	(.L_56 - .L_55)
	.align		4
.L_55:
        /*0040*/ 	.word	index@(_Z21calRefPerPhotonKerneljjjPfPiS_S_ff)
        /*0044*/ 	.word	0x00000000
.L_56:


//--------------------- .nv.compat                --------------------------
	.section	.nv.compat,"",@"SHT_CUDA_COMPAT_INFO"
	.align	4
        /*0000*/ 	.byte	0x02, 0x09, 0x00, 0x00, 0x02, 0x02, 0x01, 0x00, 0x02, 0x05, 0x05, 0x00, 0x03, 0x07, 0x01, 0x01
        /*0010*/ 	.byte	0x02, 0x03, 0x00, 0x00, 0x02, 0x06, 0x01, 0x00, 0x04, 0x0b, 0x08, 0x00, 0x01, 0x00, 0x00, 0x00
        /*0020*/ 	.byte	0x00, 0x00, 0x00, 0x00


//--------------------- .nv.info._ZN3cub18CUB_300001_SM_10006detail11EmptyKernelIvEEvv --------------------------
	.section	.nv.info._ZN3cub18CUB_300001_SM_10006detail11EmptyKernelIvEEvv,"",@"SHT_CUDA_INFO"
	.sectionflags	@""
	.align	4


	//----- nvinfo : EIATTR_CUDA_API_VERSION
	.align		4
        /*0000*/ 	.byte	0x04, 0x37
        /*0002*/ 	.short	(.L_58 - .L_57)
.L_57:
        /*0004*/ 	.word	0x00000082


	//----- nvinfo : EIATTR_SPARSE_MMA_MASK
	.align		4
.L_58:
        /*0008*/ 	.byte	0x03, 0x50
        /*000a*/ 	.short	0x0000


	//----- nvinfo : EIATTR_MAXREG_COUNT
	.align		4
        /*000c*/ 	.byte	0x03, 0x1b
        /*000e*/ 	.short	0x00ff


	//----- nvinfo : EIATTR_MERCURY_ISA_VERSION
	.align		4
        /*0010*/ 	.byte	0x03, 0x5f
        /*0012*/ 	.short	0x0101


	//----- nvinfo : EIATTR_VRC_CTA_INIT_COUNT
	.align		4
        /*0014*/ 	.byte	0x02, 0x4a
	.zero		1
	.zero		1


	//----- nvinfo : EIATTR_EXIT_INSTR_OFFSETS
	.align		4
        /*0018*/ 	.byte	0x04, 0x1c
        /*001a*/ 	.short	(.L_60 - .L_59)


	//   ....[0]....
.L_59:
        /*001c*/ 	.word	0x00000010


	//----- nvinfo : EIATTR_SW_WAR
	.align		4
.L_60:
        /*0020*/ 	.byte	0x04, 0x36
        /*0022*/ 	.short	(.L_62 - .L_61)
.L_61:
        /*0024*/ 	.word	0x00000008
.L_62:


//--------------------- .nv.info._Z21calRefPerPhotonKerneljjjPfPiS_S_ff --------------------------
	.section	.nv.info._Z21calRefPerPhotonKerneljjjPfPiS_S_ff,"",@"SHT_CUDA_INFO"
	.sectionflags	@""
	.align	4


	//----- nvinfo : EIATTR_CUDA_API_VERSION
	.align		4
        /*0000*/ 	.byte	0x04, 0x37
        /*0002*/ 	.short	(.L_64 - .L_63)
.L_63:
        /*0004*/ 	.word	0x00000082


	//----- nvinfo : EIATTR_KPARAM_INFO
	.align		4
.L_64:
        /*0008*/ 	.byte	0x04, 0x17
        /*000a*/ 	.short	(.L_66 - .L_65)
.L_65:
        /*000c*/ 	.word	0x00000000
        /*0010*/ 	.short	0x0008
        /*0012*/ 	.short	0x0034
        /*0014*/ 	.byte	0x00, 0xf0, 0x11, 0x00


	//----- nvinfo : EIATTR_KPARAM_INFO
	.align		4
.L_66:
        /*0018*/ 	.byte	0x04, 0x17
        /*001a*/ 	.short	(.L_68 - .L_67)
.L_67:
        /*001c*/ 	.word	0x00000000
        /*0020*/ 	.short	0x0007
        /*0022*/ 	.short	0x0030
        /*0024*/ 	.byte	0x00, 0xf0, 0x11, 0x00


	//----- nvinfo : EIATTR_KPARAM_INFO
	.align		4
.L_68:
        /*0028*/ 	.byte	0x04, 0x17
        /*002a*/ 	.short	(.L_70 - .L_69)
.L_69:
        /*002c*/ 	.word	0x00000000
        /*0030*/ 	.short	0x0006
        /*0032*/ 	.short	0x0028
        /*0034*/ 	.byte	0x00, 0xf5, 0x21, 0x00


	//----- nvinfo : EIATTR_KPARAM_INFO
	.align		4
.L_70:
        /*0038*/ 	.byte	0x04, 0x17
        /*003a*/ 	.short	(.L_72 - .L_71)
.L_71:
        /*003c*/ 	.word	0x00000000
        /*0040*/ 	.short	0x0005
        /*0042*/ 	.short	0x0020
        /*0044*/ 	.byte	0x00, 0xf5, 0x21, 0x00


	//----- nvinfo : EIATTR_KPARAM_INFO
	.align		4
.L_72:
        /*0048*/ 	.byte	0x04, 0x17
        /*004a*/ 	.short	(.L_74 - .L_73)
.L_73:
        /*004c*/ 	.word	0x00000000
        /*0050*/ 	.short	0x0004
        /*0052*/ 	.short	0x0018
        /*0054*/ 	.byte	0x00, 0xf5, 0x21, 0x00


	//----- nvinfo : EIATTR_KPARAM_INFO
	.align		4
.L_74:
        /*0058*/ 	.byte	0x04, 0x17
        /*005a*/ 	.short	(.L_76 - .L_75)
.L_75:
        /*005c*/ 	.word	0x00000000
        /*0060*/ 	.short	0x0003
        /*0062*/ 	.short	0x0010
        /*0064*/ 	.byte	0x00, 0xf5, 0x21, 0x00


	//----- nvinfo : EIATTR_KPARAM_INFO
	.align		4
.L_76:
        /*0068*/ 	.byte	0x04, 0x17
        /*006a*/ 	.short	(.L_78 - .L_77)
.L_77:
        /*006c*/ 	.word	0x00000000
        /*0070*/ 	.short	0x0002
        /*0072*/ 	.short	0x0008
        /*0074*/ 	.byte	0x00, 0xf0, 0x11, 0x00


	//----- nvinfo : EIATTR_KPARAM_INFO
	.align		4
.L_78:
        /*0078*/ 	.byte	0x04, 0x17
        /*007a*/ 	.short	(.L_80 - .L_79)
.L_79:
        /*007c*/ 	.word	0x00000000
        /*0080*/ 	.short	0x0001
        /*0082*/ 	.short	0x0004
        /*0084*/ 	.byte	0x00, 0xf0, 0x11, 0x00


	//----- nvinfo : EIATTR_KPARAM_INFO
	.align		4
.L_80:
        /*0088*/ 	.byte	0x04, 0x17
        /*008a*/ 	.short	(.L_82 - .L_81)
.L_81:
        /*008c*/ 	.word	0x00000000
        /*0090*/ 	.short	0x0000
        /*0092*/ 	.short	0x0000
        /*0094*/ 	.byte	0x00, 0xf0, 0x11, 0x00


	//----- nvinfo : EIATTR_SPARSE_MMA_MASK
	.align		4
.L_82:
        /*0098*/ 	.byte	0x03, 0x50
        /*009a*/ 	.short	0x0000


	//----- nvinfo : EIATTR_MAXREG_COUNT
	.align		4
        /*009c*/ 	.byte	0x03, 0x1b
        /*009e*/ 	.short	0x00ff


	//----- nvinfo : EIATTR_MERCURY_ISA_VERSION
	.align		4
        /*00a0*/ 	.byte	0x03, 0x5f
        /*00a2*/ 	.short	0x0101


	//----- nvinfo : EIATTR_VRC_CTA_INIT_COUNT
	.align		4
        /*00a4*/ 	.byte	0x02, 0x4a
	.zero		1
	.zero		1


	//----- nvinfo : EIATTR_EXIT_INSTR_OFFSETS
	.align		4
        /*00a8*/ 	.byte	0x04, 0x1c
        /*00aa*/ 	.short	(.L_84 - .L_83)


	//   ....[0]....
.L_83:
        /*00ac*/ 	.word	0x00000070


	//   ....[1]....
        /*00b0*/ 	.word	0x00000340


	//   ....[2]....
        /*00b4*/ 	.word	0x00000f90


	//----- nvinfo : EIATTR_CBANK_PARAM_SIZE
	.align		4
.L_84:
        /*00b8*/ 	.byte	0x03, 0x19
        /*00ba*/ 	.short	0x0038


	//----- nvinfo : EIATTR_PARAM_CBANK
	.align		4
        /*00bc*/ 	.byte	0x04, 0x0a
        /*00be*/ 	.short	(.L_86 - .L_85)
	.align		4
.L_85:
        /*00c0*/ 	.word	index@(.nv.constant0._Z21calRefPerPhotonKerneljjjPfPiS_S_ff)
        /*00c4*/ 	.short	0x0380
        /*00c6*/ 	.short	0x0038


	//----- nvinfo : EIATTR_SW_WAR
	.align		4
.L_86:
        /*00c8*/ 	.byte	0x04, 0x36
        /*00ca*/ 	.short	(.L_88 - .L_87)
.L_87:
        /*00cc*/ 	.word	0x00000008
.L_88:


//--------------------- .nv.callgraph             --------------------------
	.section	.nv.callgraph,"",@"SHT_CUDA_CALLGRAPH"
	.align	4
	.sectionentsize	8
	.align		4
        /*0000*/ 	.word	0x00000000
	.align		4
        /*0004*/ 	.word	0xffffffff
	.align		4
        /*0008*/ 	.word	0x00000000
	.align		4
        /*000c*/ 	.word	0xfffffffe
	.align		4
        /*0010*/ 	.word	0x00000000
	.align		4
        /*0014*/ 	.word	0xfffffffd
	.align		4
        /*0018*/ 	.word	0x00000000
	.align		4
        /*001c*/ 	.word	0xfffffffc


//--------------------- .nv.constant4             --------------------------
	.section	.nv.constant4,"a",@progbits
	.align	8
	.align		8
.nv.constant4:
        /*0000*/ 	.dword	_ZN34_INTERNAL_1068c314_4_k_cu_cd8370224cuda3std3__45__cpo5beginE
	.align		8
        /*0008*/ 	.dword	_ZN34_INTERNAL_1068c314_4_k_cu_cd8370224cuda3std3__45__cpo3endE
	.align		8
        /*0010*/ 	.dword	_ZN34_INTERNAL_1068c314_4_k_cu_cd8370224cuda3std3__45__cpo6cbeginE
	.align		8
        /*0018*/ 	.dword	_ZN34_INTERNAL_1068c314_4_k_cu_cd8370224cuda3std3__45__cpo4cendE
	.align		8
        /*0020*/ 	.dword	_ZN34_INTERNAL_1068c314_4_k_cu_cd8370224cuda3std3__45__cpo6rbeginE
	.align		8
        /*0028*/ 	.dword	_ZN34_INTERNAL_1068c314_4_k_cu_cd8370224cuda3std3__45__cpo4rendE
	.align		8
        /*0030*/ 	.dword	_ZN34_INTERNAL_1068c314_4_k_cu_cd8370224cuda3std3__45__cpo7crbeginE
	.align		8
        /*0038*/ 	.dword	_ZN34_INTERNAL_1068c314_4_k_cu_cd8370224cuda3std3__45__cpo5crendE
	.align		8
        /*0040*/ 	.dword	_ZN34_INTERNAL_1068c314_4_k_cu_cd8370224cuda3std3__436_GLOBAL__N__1068c314_4_k_cu_cd8370226ignoreE
	.align		8
        /*0048*/ 	.dword	_ZN34_INTERNAL_1068c314_4_k_cu_cd8370224cuda3std3__419piecewise_constructE
	.align		8
        /*0050*/ 	.dword	_ZN34_INTERNAL_1068c314_4_k_cu_cd8370224cuda3std3__48in_placeE
	.align		8
        /*0058*/ 	.dword	_ZN34_INTERNAL_1068c314_4_k_cu_cd8370224cuda3std3__420unreachable_sentinelE
	.align		8
        /*0060*/ 	.dword	_ZN34_INTERNAL_1068c314_4_k_cu_cd8370224cuda3std3__47nulloptE
	.align		8
        /*0068*/ 	.dword	_ZN34_INTERNAL_1068c314_4_k_cu_cd8370224cuda3std3__48unexpectE
	.align		8
        /*0070*/ 	.dword	_ZN34_INTERNAL_1068c314_4_k_cu_cd8370224cuda3std6ranges3__45__cpo4swapE
	.align		8
        /*0078*/ 	.dword	_ZN34_INTERNAL_1068c314_4_k_cu_cd8370224cuda3std6ranges3__45__cpo9iter_moveE
	.align		8
        /*0080*/ 	.dword	_ZN34_INTERNAL_1068c314_4_k_cu_cd8370224cuda3std6ranges3__45__cpo5beginE
	.align		8
        /*0088*/ 	.dword	_ZN34_INTERNAL_1068c314_4_k_cu_cd8370224cuda3std6ranges3__45__cpo3endE
	.align		8
        /*0090*/ 	.dword	_ZN34_INTERNAL_1068c314_4_k_cu_cd8370224cuda3std6ranges3__45__cpo6cbeginE
	.align		8
        /*0098*/ 	.dword	_ZN34_INTERNAL_1068c314_4_k_cu_cd8370224cuda3std6ranges3__45__cpo4cendE
	.align		8
        /*00a0*/ 	.dword	_ZN34_INTERNAL_1068c314_4_k_cu_cd8370224cuda3std6ranges3__45__cpo7advanceE
	.align		8
        /*00a8*/ 	.dword	_ZN34_INTERNAL_1068c314_4_k_cu_cd8370224cuda3std6ranges3__45__cpo9iter_swapE
	.align		8
        /*00b0*/ 	.dword	_ZN34_INTERNAL_1068c314_4_k_cu_cd8370224cuda3std6ranges3__45__cpo4nextE
	.align		8
        /*00b8*/ 	.dword	_ZN34_INTERNAL_1068c314_4_k_cu_cd8370224cuda3std6ranges3__45__cpo4prevE
	.align		8
        /*00c0*/ 	.dword	_ZN34_INTERNAL_1068c314_4_k_cu_cd8370224cuda3std6ranges3__45__cpo4dataE
	.align		8
        /*00c8*/ 	.dword	_ZN34_INTERNAL_1068c314_4_k_cu_cd8370224cuda3std6ranges3__45__cpo5cdataE
	.align		8
        /*00d0*/ 	.dword	_ZN34_INTERNAL_1068c314_4_k_cu_cd8370224cuda3std6ranges3__45__cpo4sizeE
	.align		8
        /*00d8*/ 	.dword	_ZN34_INTERNAL_1068c314_4_k_cu_cd8370224cuda3std6ranges3__45__cpo5ssizeE
	.align		8
        /*00e0*/ 	.dword	_ZN34_INTERNAL_1068c314_4_k_cu_cd8370224cuda3std6ranges3__45__cpo8distanceE
	.align		8
        /*00e8*/ 	.dword	_ZN34_INTERNAL_1068c314_4_k_cu_cd8370226thrust24THRUST_300001_SM_1000_NS8cuda_cub3parE
	.align		8
        /*00f0*/ 	.dword	_ZN34_INTERNAL_1068c314_4_k_cu_cd8370226thrust24THRUST_300001_SM_1000_NS8cuda_cub10par_nosyncE
	.align		8
        /*00f8*/ 	.dword	_ZN34_INTERNAL_1068c314_4_k_cu_cd8370226thrust24THRUST_300001_SM_1000_NS6system6detail10sequential3seqE
	.align		8
        /*0100*/ 	.dword	_ZN34_INTERNAL_1068c314_4_k_cu_cd8370226thrust24THRUST_300001_SM_1000_NS6system3cpp3parE
	.align		8
        /*0108*/ 	.dword	_ZN34_INTERNAL_1068c314_4_k_cu_cd8370226thrust24THRUST_300001_SM_1000_NS12placeholders2_1E
	.align		8
        /*0110*/ 	.dword	_ZN34_INTERNAL_1068c314_4_k_cu_cd8370226thrust24THRUST_300001_SM_1000_NS12placeholders2_2E
	.align		8
        /*0118*/ 	.dword	_ZN34_INTERNAL_1068c314_4_k_cu_cd8370226thrust24THRUST_300001_SM_1000_NS12placeholders2_3E
	.align		8
        /*0120*/ 	.dword	_ZN34_INTERNAL_1068c314_4_k_cu_cd8370226thrust24THRUST_300001_SM_1000_NS12placeholders2_4E
	.align		8
        /*0128*/ 	.dword	_ZN34_INTERNAL_1068c314_4_k_cu_cd8370226thrust24THRUST_300001_SM_1000_NS12placeholders2_5E
	.align		8
        /*0130*/ 	.dword	_ZN34_INTERNAL_1068c314_4_k_cu_cd8370226thrust24THRUST_300001_SM_1000_NS12placeholders2_6E
	.align		8
        /*0138*/ 	.dword	_ZN34_INTERNAL_1068c314_4_k_cu_cd8370226thrust24THRUST_300001_SM_1000_NS12placeholders2_7E
	.align		8
        /*0140*/ 	.dword	_ZN34_INTERNAL_1068c314_4_k_cu_cd8370226thrust24THRUST_300001_SM_1000_NS12placeholders2_8E
	.align		8
        /*0148*/ 	.dword	_ZN34_INTERNAL_1068c314_4_k_cu_cd8370226thrust24THRUST_300001_SM_1000_NS12placeholders2_9E
	.align		8
        /*0150*/ 	.dword	_ZN34_INTERNAL_1068c314_4_k_cu_cd8370226thrust24THRUST_300001_SM_1000_NS12placeholders3_10E
	.align		8
        /*0158*/ 	.dword	_ZN34_INTERNAL_1068c314_4_k_cu_cd8370226thrust24THRUST_300001_SM_1000_NS3seqE
	.align		8
        /*0160*/ 	.dword	_ZN34_INTERNAL_1068c314_4_k_cu_cd8370226thrust24THRUST_300001_SM_1000_NS6deviceE


//--------------------- .text._ZN3cub18CUB_300001_SM_10006detail11EmptyKernelIvEEvv --------------------------
	.section	.text._ZN3cub18CUB_300001_SM_10006detail11EmptyKernelIvEEvv,"ax",@progbits
	.align	128
        .global         _ZN3cub18CUB_300001_SM_10006detail11EmptyKernelIvEEvv
        .type           _ZN3cub18CUB_300001_SM_10006detail11EmptyKernelIvEEvv,@function
        .size           _ZN3cub18CUB_300001_SM_10006detail11EmptyKernelIvEEvv,(.L_x_8 - _ZN3cub18CUB_300001_SM_10006detail11EmptyKernelIvEEvv)
        .other          _ZN3cub18CUB_300001_SM_10006detail11EmptyKernelIvEEvv,@"STO_CUDA_ENTRY STV_DEFAULT"
_ZN3cub18CUB_300001_SM_10006detail11EmptyKernelIvEEvv:
.text._ZN3cub18CUB_300001_SM_10006detail11EmptyKernelIvEEvv:
[----:B------:R-:W-:Y:S01]  /*0000*/  LDC R1, c[0x0][0x37c] ;  /* 0x0000df00ff017b82 */ /* 0x000fe20000000800 */
[----:B------:R-:W-:Y:S05]  /*0010*/  EXIT ;  /* 0x000000000000794d */ /* 0x000fea0003800000 */
.L_x_0:
[----:B------:R-:W-:-:S00]  /*0020*/  BRA `(.L_x_0) ;  /* 0xfffffffc00fc7947 */ /* 0x000fc0000383ffff */
[----:B------:R-:W-:-:S00]  /*0030*/  NOP ;  /* 0x0000000000007918 */ /* 0x000fc00000000000 */
        /* <DEDUP_REMOVED lines=12> */
.L_x_8:


//--------------------- .text._Z21calRefPerPhotonKerneljjjPfPiS_S_ff --------------------------
	.section	.text._Z21calRefPerPhotonKerneljjjPfPiS_S_ff,"ax",@progbits
	.align	128
        .global         _Z21calRefPerPhotonKerneljjjPfPiS_S_ff
        .type           _Z21calRefPerPhotonKerneljjjPfPiS_S_ff,@function
        .size           _Z21calRefPerPhotonKerneljjjPfPiS_S_ff,(.L_x_9 - _Z21calRefPerPhotonKerneljjjPfPiS_S_ff)
        .other          _Z21calRefPerPhotonKerneljjjPfPiS_S_ff,@"STO_CUDA_ENTRY STV_DEFAULT"
_Z21calRefPerPhotonKerneljjjPfPiS_S_ff:
.text._Z21calRefPerPhotonKerneljjjPfPiS_S_ff:
[----:B------:R-:W-:Y:S01]  /*0000*/  LDC R1, c[0x0][0x37c] ;  /* 0x0000df00ff017b82 */ /* 0x000fe20000000800 */
[----:B------:R-:W0:Y:S07]  /*0010*/  S2R R0, SR_TID.X ;  /* 0x0000000000007919 */ /* 0x000e2e0000002100 */
[----:B------:R-:W0:Y:S01]  /*0020*/  S2UR UR4, SR_CTAID.X ;  /* 0x00000000000479c3 */ /* 0x000e220000002500 */
[----:B------:R-:W1:Y:S07]  /*0030*/  LDCU UR5, c[0x0][0x380] ;  /* 0x00007000ff0577ac */ /* 0x000e6e0008000800 */
[----:B------:R-:W0:Y:S02]  /*0040*/  LDC R13, c[0x0][0x360] ;  /* 0x0000d800ff0d7b82 */ /* 0x000e240000000800 */
[----:B0-----:R-:W-:-:S05]  /*0050*/  IMAD R13, R13, UR4, R0 ;  /* 0x000000040d0d7c24 */ /* 0x001fca000f8e0200 */
[----:B-1----:R-:W-:-:S13]  /*0060*/  ISETP.GE.U32.AND P0, PT, R13, UR5, PT ;  /* 0x000000050d007c0c */ /* 0x002fda000bf06070 */
[----:B------:R-:W-:Y:S05]  /*0070*/  @P0 EXIT ;  /* 0x000000000000094d */ /* 0x000fea0003800000 */
[----:B------:R-:W0:Y:S01]  /*0080*/  LDC R0, c[0x0][0x384] ;  /* 0x0000e100ff007b82 */ /* 0x000e220000000800 */
[----:B------:R-:W1:Y:S01]  /*0090*/  LDCU.64 UR8, c[0x0][0x358] ;  /* 0x00006b00ff0877ac */ /* 0x000e620008000a00 */
[----:B------:R-:W2:Y:S06]  /*00a0*/  LDCU UR4, c[0x0][0x3b4] ;  /* 0x00007680ff0477ac */ /* 0x000eac0008000800 */
[----:B------:R-:W3:Y:S08]  /*00b0*/  LDC.64 R8, c[0x0][0x390] ;  /* 0x0000e400ff087b82 */ /* 0x000ef00000000a00 */
[----:B------:R-:W4:Y:S01]  /*00c0*/  LDC.64 R6, c[0x0][0x398] ;  /* 0x0000e600ff067b82 */ /* 0x000f220000000a00 */
[----:B0-----:R-:W-:-:S07]  /*00d0*/  IMAD R3, R13, R0, RZ ;  /* 0x000000000d037224 */ /* 0x001fce00078e02ff */
[----:B------:R-:W0:Y:S01]  /*00e0*/  LDC.64 R10, c[0x0][0x3a0] ;  /* 0x0000e800ff0a7b82 */ /* 0x000e220000000a00 */
[----:B---3--:R-:W-:-:S06]  /*00f0*/  IMAD.WIDE.U32 R4, R3, 0x4, R8 ;  /* 0x0000000403047825 */ /* 0x008fcc00078e0008 */
[----:B-1----:R-:W3:Y:S01]  /*0100*/  LDG.E R4, desc[UR8][R4.64] ;  /* 0x0000000804047981 */ /* 0x002ee2000c1e1900 */
[----:B------:R-:W-:Y:S01]  /*0110*/  IADD3 R17, PT, PT, R3, -0x1, R0 ;  /* 0xffffffff03117810 */ /* 0x000fe20007ffe000 */
[----:B----4-:R-:W-:-:S04]  /*0120*/  IMAD.WIDE.U32 R6, R13, 0x4, R6 ;  /* 0x000000040d067825 */ /* 0x010fc800078e0006 */
[----:B0-----:R-:W-:-:S04]  /*0130*/  IMAD.WIDE.U32 R10, R13, 0x4, R10 ;  /* 0x000000040d0a7825 */ /* 0x001fc800078e000a */
[----:B------:R-:W-:Y:S01]  /*0140*/  IMAD.WIDE.U32 R12, R17, 0x4, R8 ;  /* 0x00000004110c7825 */ /* 0x000fe200078e0008 */
[----:B---3--:R-:W0:Y:S02]  /*0150*/  F2I.TRUNC.NTZ R15, R4 ;  /* 0x00000004000f7305 */ /* 0x008e24000020f100 */
[----:B0-----:R0:W-:Y:S04]  /*0160*/  STG.E desc[UR8][R6.64], R15 ;  /* 0x0000000f06007986 */ /* 0x0011e8000c101908 */
[----:B------:R1:W-:Y:S04]  /*0170*/  STG.E desc[UR8][R10.64], RZ ;  /* 0x000000ff0a007986 */ /* 0x0003e8000c101908 */
[----:B------:R-:W3:Y:S01]  /*0180*/  LDG.E R12, desc[UR8][R12.64] ;  /* 0x000000080c0c7981 */ /* 0x000ee2000c1e1900 */
[----:B------:R-:W-:Y:S01]  /*0190*/  HFMA2 R5, -RZ, RZ, 1.75, 0 ;  /* 0x3f000000ff057431 */ /* 0x000fe200000001ff */
[----:B0-----:R-:W-:-:S04]  /*01a0*/  MOV R7, 0x3d10ecef ;  /* 0x3d10ecef00077802 */ /* 0x001fc80000000f00 */
[C---:B---3--:R-:W-:Y:S01]  /*01b0*/  FFMA R0, |R12|.reuse, -R5, 0.5 ;  /* 0x3f0000000c007423 */ /* 0x048fe20000000a05 */
[C---:B------:R-:W-:Y:S02]  /*01c0*/  FSETP.NEU.AND P1, PT, |R12|.reuse, 1, PT ;  /* 0x3f8000000c00780b */ /* 0x040fe40003f2d200 */
[----:B------:R-:W-:Y:S01]  /*01d0*/  FSETP.GT.AND P0, PT, |R12|, 0.56000000238418579102, PT ;  /* 0x3f0f5c290c00780b */ /* 0x000fe20003f04200 */
[----:B------:R-:W0:Y:S02]  /*01e0*/  MUFU.RSQ R5, R0 ;  /* 0x0000000000057308 */ /* 0x000e240000001400 */
[----:B0-----:R-:W-:Y:S01]  /*01f0*/  FMUL R2, R0, R5 ;  /* 0x0000000500027220 */ /* 0x001fe20000400000 */
[----:B------:R-:W-:-:S04]  /*0200*/  FMUL R5, R5, -0.5 ;  /* 0xbf00000005057820 */ /* 0x000fc80000400000 */
[----:B------:R-:W-:-:S04]  /*0210*/  FFMA R5, R2, R5, 0.5 ;  /* 0x3f00000002057423 */ /* 0x000fc80000000005 */
[----:B------:R-:W-:Y:S01]  /*0220*/  FFMA R5, R2, R5, R2 ;  /* 0x0000000502057223 */ /* 0x000fe20000000002 */
[----:B------:R-:W-:-:S04]  /*0230*/  FADD R2, |R12|, -RZ ;  /* 0x800000ff0c027221 */ /* 0x000fc80000000200 */
[----:B------:R-:W-:-:S04]  /*0240*/  FSEL R5, R5, RZ, P1 ;  /* 0x000000ff05057208 */ /* 0x000fc80000800000 */
[----:B------:R-:W-:-:S04]  /*0250*/  FSEL R5, R5, |R12|, P0 ;  /* 0x4000000c05057208 */ /* 0x000fc80000000000 */
[----:B------:R-:W-:-:S05]  /*0260*/  LOP3.LUT R5, R5, 0x80000000, R2, 0xb8, !PT ;  /* 0x8000000005057812 */ /* 0x000fca00078eb802 */
[----:B------:R-:W-:-:S04]  /*0270*/  FMUL R0, R5, R5 ;  /* 0x0000000505007220 */ /* 0x000fc80000400000 */
[----:B------:R-:W-:-:S04]  /*0280*/  FFMA R7, R0, R7, 0.016980519518256187439 ;  /* 0x3c8b1abb00077423 */ /* 0x000fc80000000007 */
[----:B------:R-:W-:-:S04]  /*0290*/  FFMA R7, R0, R7, 0.030762933194637298584 ;  /* 0x3cfc028c00077423 */ /* 0x000fc80000000007 */
[----:B------:R-:W-:-:S04]  /*02a0*/  FFMA R7, R0, R7, 0.044709417968988418579 ;  /* 0x3d37213900077423 */ /* 0x000fc80000000007 */
[----:B------:R-:W-:-:S04]  /*02b0*/  FFMA R7, R0, R7, 0.074989043176174163818 ;  /* 0x3d9993db00077423 */ /* 0x000fc80000000007 */
[----:B------:R-:W-:-:S04]  /*02c0*/  FFMA R7, R0, R7, 0.16666707396507263184 ;  /* 0x3e2aaac600077423 */ /* 0x000fc80000000007 */
[----:B------:R-:W-:-:S04]  /*02d0*/  FMUL R0, R0, R7 ;  /* 0x0000000700007220 */ /* 0x000fc80000400000 */
[----:B------:R-:W-:Y:S01]  /*02e0*/  FFMA R0, R5, R0, R5 ;  /* 0x0000000005007223 */ /* 0x000fe20000000005 */
[----:B------:R-:W-:-:S04]  /*02f0*/  HFMA2 R5, -RZ, RZ, 1.9599609375, 20144 ;  /* 0x3fd774ebff057431 */ /* 0x000fc800000001ff */
[----:B------:R-:W-:-:S05]  /*0300*/  FSEL R2, R0, -R0, P0 ;  /* 0x8000000000027208 */ /* 0x000fca0000000000 */
[----:B------:R-:W-:-:S04]  /*0310*/  @!P0 FFMA R0, R5, 0.93318945169448852539, R2 ;  /* 0x3f6ee58105008823 */ /* 0x000fc80000000002 */
[----:B------:R-:W-:-:S05]  /*0320*/  @P0 FADD R0, R0, R0 ;  /* 0x0000000000000221 */ /* 0x000fca0000000000 */
[----:B--2---:R-:W-:-:S13]  /*0330*/  FSETP.GTU.AND P0, PT, R0, UR4, PT ;  /* 0x0000000400007c0b */ /* 0x004fda000bf0c000 */
[----:B-1----:R-:W-:Y:S05]  /*0340*/  @P0 EXIT ;  /* 0x000000000000094d */ /* 0x002fea0003800000 */
[----:B------:R-:W0:Y:S01]  /*0350*/  LDCU UR4, c[0x0][0x388] ;  /* 0x00007100ff0477ac */ /* 0x000e220008000800 */
[----:B------:R-:W-:Y:S01]  /*0360*/  MOV R4, RZ ;  /* 0x000000ff00047202 */ /* 0x000fe20000000f00 */
[----:B0-----:R-:W-:-:S09]  /*0370*/  UISETP.NE.AND UP0, UPT, UR4, URZ, UPT ;  /* 0x000000ff0400728c */ /* 0x001fd2000bf05270 */
[----:B------:R-:W-:Y:S05]  /*0380*/  BRA.U !UP0, `(.L_x_1) ;  /* 0x0000000908ec7547 */ /* 0x000fea000b800000 */
[----:B------:R-:W0:Y:S01]  /*0390*/  LDCU UR6, c[0x0][0x3b0] ;  /* 0x00007600ff0677ac */ /* 0x000e220008000800 */
[----:B------:R-:W-:Y:S02]  /*03a0*/  IADD3 R0, PT, PT, R3, 0x2, RZ ;  /* 0x0000000203007810 */ /* 0x000fe40007ffe0ff */
[----:B------:R-:W-:Y:S01]  /*03b0*/  CS2R R4, SRZ ;  /* 0x0000000000047805 */ /* 0x000fe2000001ff00 */
[----:B------:R-:W-:Y:S02]  /*03c0*/  UISETP.GE.U32.AND UP0, UPT, UR4, 0x8, UPT ;  /* 0x000000080400788c */ /* 0x000fe4000bf06070 */
[----:B------:R-:W-:-:S04]  /*03d0*/  ULOP3.LUT UR5, UR4, 0x7, URZ, 0xc0, !UPT ;  /* 0x0000000704057892 */ /* 0x000fc8000f8ec0ff */
[----:B------:R-:W-:Y:S01]  /*03e0*/  UISETP.NE.AND UP1, UPT, UR5, URZ, UPT ;  /* 0x000000ff0500728c */ /* 0x000fe2000bf25270 */
[----:B0-----:R-:W0:Y:S02]  /*03f0*/  F2F.F64.F32 R12, UR6 ;  /* 0x00000006000c7d10 */ /* 0x001e240008201800 */
[----:B------:R-:W-:Y:S08]  /*0400*/  BRA.U !UP0, `(.L_x_2) ;  /* 0x0000000508647547 */ /* 0x000ff0000b800000 */
[----:B------:R-:W1:Y:S01]  /*0410*/  LDC.64 R14, c[0x0][0x3a8] ;  /* 0x0000ea00ff0e7b82 */ /* 0x000e620000000a00 */
[----:B------:R-:W-:Y:S01]  /*0420*/  ULOP3.LUT UR6, UR4, 0xfffffff8, URZ, 0xc0, !UPT ;  /* 0xfffffff804067892 */ /* 0x000fe2000f8ec0ff */
[----:B------:R-:W-:Y:S01]  /*0430*/  HFMA2 R3, -RZ, RZ, 0, 0 ;  /* 0x00000000ff037431 */ /* 0x000fe200000001ff */
[----:B------:R-:W-:-:S04]  /*0440*/  MOV R4, RZ ;  /* 0x000000ff00047202 */ /* 0x000fc80000000f00 */
[----:B------:R-:W-:-:S07]  /*0450*/  MOV R5, UR6 ;  /* 0x0000000600057c02 */ /* 0x000fce0008000f00 */
.L_x_3:
[----:B-1----:R-:W-:Y:S01]  /*0460*/  IMAD.WIDE.U32 R26, R3, 0x4, R14 ;  /* 0x00000004031a7825 */ /* 0x002fe200078e000e */
[----:B------:R-:W-:-:S04]  /*0470*/  IADD3 R17, PT, PT, R0, R3, RZ ;  /* 0x0000000300117210 */ /* 0x000fc80007ffe0ff */
[----:B--2---:R-:W2:Y:S01]  /*0480*/  LDG.E R25, desc[UR8][R26.64] ;  /* 0x000000081a197981 */ /* 0x004ea2000c1e1900 */
[----:B------:R-:W-:-:S03]  /*0490*/  IMAD.WIDE.U32 R18, R17, 0x4, R8 ;  /* 0x0000000411127825 */ /* 0x000fc600078e0008 */
[----:B---3--:R-:W3:Y:S04]  /*04a0*/  LDG.E R24, desc[UR8][R26.64+0x4] ;  /* 0x000004081a187981 */ /* 0x008ee8000c1e1900 */
[----:B------:R1:W4:Y:S01]  /*04b0*/  LDG.E R2, desc[UR8][R18.64] ;  /* 0x0000000812027981 */ /* 0x000322000c1e1900 */
[----:B------:R-:W-:-:S03]  /*04c0*/  IADD3 R23, PT, PT, R17, 0x1, RZ ;  /* 0x0000000111177810 */ /* 0x000fc60007ffe0ff */
[----:B------:R-:W5:Y:S02]  /*04d0*/  LDG.E R28, desc[UR8][R26.64+0x8] ;  /* 0x000008081a1c7981 */ /* 0x000f64000c1e1900 */
[----:B------:R-:W-:Y:S02]  /*04e0*/  IMAD.WIDE.U32 R22, R23, 0x4, R8 ;  /* 0x0000000417167825 */ /* 0x000fe400078e0008 */
[----:B------:R-:W5:Y:S04]  /*04f0*/  LDG.E R20, desc[UR8][R26.64+0xc] ;  /* 0x00000c081a147981 */ /* 0x000f68000c1e1900 */
[----:B------:R-:W5:Y:S01]  /*0500*/  LDG.E R29, desc[UR8][R22.64] ;  /* 0x00000008161d7981 */ /* 0x000f62000c1e1900 */
[----:B------:R-:W-:-:S05]  /*0510*/  IADD3 R7, PT, PT, R17, 0x2, RZ ;  /* 0x0000000211077810 */ /* 0x000fca0007ffe0ff */
[----:B------:R-:W-:-:S05]  /*0520*/  IMAD.WIDE.U32 R6, R7, 0x4, R8 ;  /* 0x0000000407067825 */ /* 0x000fca00078e0008 */
[----:B------:R0:W5:Y:S01]  /*0530*/  LDG.E R21, desc[UR8][R6.64] ;  /* 0x0000000806157981 */ /* 0x000162000c1e1900 */
[----:B------:R-:W-:-:S05]  /*0540*/  IADD3 R16, PT, PT, R17, 0x3, RZ ;  /* 0x0000000311107810 */ /* 0x000fca0007ffe0ff */
[----:B-1----:R-:W-:-:S05]  /*0550*/  IMAD.WIDE.U32 R18, R16, 0x4, R8 ;  /* 0x0000000410127825 */ /* 0x002fca00078e0008 */
[----:B------:R4:W5:Y:S01]  /*0560*/  LDG.E R16, desc[UR8][R18.64] ;  /* 0x0000000812107981 */ /* 0x000962000c1e1900 */
[----:B0-----:R0:W-:Y:S03]  /*0570*/  F2F.F64.F32 R6, R4 ;  /* 0x0000000400067310 */ /* 0x0011e60000201800 */
[----:B0-----:R-:W5:Y:S05]  /*0580*/  LDG.E R4, desc[UR8][R26.64+0x14] ;  /* 0x000014081a047981 */ /* 0x001f6a000c1e1900 */
[----:B--2---:R-:W0:Y:S08]  /*0590*/  F2F.F64.F32 R22, R25 ;  /* 0x0000001900167310 */ /* 0x004e300000201800 */
[----:B----4-:R-:W1:Y:S01]  /*05a0*/  F2F.F64.F32 R18, R2 ;  /* 0x0000000200127310 */ /* 0x010e620000201800 */
[----:B0-----:R-:W-:-:S08]  /*05b0*/  DMUL R22, R12, -R22 ;  /* 0x800000160c167228 */ /* 0x001fd00000000000 */
[----:B-1----:R-:W-:Y:S01]  /*05c0*/  DFMA R22, R22, R18, R6 ;  /* 0x000000121616722b */ /* 0x002fe20000000006 */
[----:B------:R-:W-:Y:S01]  /*05d0*/  IADD3 R19, PT, PT, R17, 0x4, RZ ;  /* 0x0000000411137810 */ /* 0x000fe20007ffe0ff */
[----:B------:R-:W2:Y:S04]  /*05e0*/  LDG.E R7, desc[UR8][R26.64+0x10] ;  /* 0x000010081a077981 */ /* 0x000ea8000c1e1900 */
[----:B------:R-:W0:Y:S01]  /*05f0*/  F2F.F32.F64 R2, R22 ;  /* 0x0000001600027310 */ /* 0x000e220000301000 */
[----:B------:R-:W-:-:S05]  /*0600*/  IMAD.WIDE.U32 R18, R19, 0x4, R8 ;  /* 0x0000000413127825 */ /* 0x000fca00078e0008 */
[----:B------:R0:W4:Y:S02]  /*0610*/  LDG.E R6, desc[UR8][R18.64] ;  /* 0x0000000812067981 */ /* 0x000124000c1e1900 */
[----:B---3--:R-:W1:Y:S08]  /*0620*/  F2F.F64.F32 R24, R24 ;  /* 0x0000001800187310 */ /* 0x008e700000201800 */
[----:B-----5:R-:W-:Y:S08]  /*0630*/  F2F.F64.F32 R22, R29 ;  /* 0x0000001d00167310 */ /* 0x020ff00000201800 */
[----:B0-----:R-:W0:Y:S01]  /*0640*/  F2F.F64.F32 R18, R2 ;  /* 0x0000000200127310 */ /* 0x001e220000201800 */
[----:B-1----:R-:W-:-:S08]  /*0650*/  DMUL R24, R12, -R24 ;  /* 0x800000180c187228 */ /* 0x002fd00000000000 */
[----:B0-----:R-:W-:Y:S01]  /*0660*/  DFMA R24, R24, R22, R18 ;  /* 0x000000161818722b */ /* 0x001fe20000000012 */
[----:B------:R-:W-:-:S05]  /*0670*/  IADD3 R19, PT, PT, R17, 0x5, RZ ;  /* 0x0000000511137810 */ /* 0x000fca0007ffe0ff */
[----:B------:R0:W1:Y:S02]  /*0680*/  F2F.F32.F64 R29, R24 ;  /* 0x00000018001d7310 */ /* 0x0000640000301000 */
[----:B0-----:R-:W-:-:S05]  /*0690*/  IMAD.WIDE.U32 R24, R19, 0x4, R8 ;  /* 0x0000000413187825 */ /* 0x001fca00078e0008 */
[----:B------:R0:W3:Y:S01]  /*06a0*/  LDG.E R2, desc[UR8][R24.64] ;  /* 0x0000000818027981 */ /* 0x0000e2000c1e1900 */
[----:B------:R-:W5:Y:S08]  /*06b0*/  F2F.F64.F32 R22, R28 ;  /* 0x0000001c00167310 */ /* 0x000f700000201800 */
[----:B------:R-:W-:Y:S08]  /*06c0*/  F2F.F64.F32 R18, R21 ;  /* 0x0000001500127310 */ /* 0x000ff00000201800 */
[----:B-1----:R-:W1:Y:S01]  /*06d0*/  F2F.F64.F32 R28, R29 ;  /* 0x0000001d001c7310 */ /* 0x002e620000201800 */
[----:B-----5:R-:W-:-:S08]  /*06e0*/  DMUL R22, R12, -R22 ;  /* 0x800000160c167228 */ /* 0x020fd00000000000 */
[----:B-1----:R-:W-:Y:S01]  /*06f0*/  DFMA R28, R22, R18, R28 ;  /* 0x00000012161c722b */ /* 0x002fe2000000001c */
[----:B------:R-:W-:Y:S01]  /*0700*/  IADD3 R19, PT, PT, R17, 0x6, RZ ;  /* 0x0000000611137810 */ /* 0x000fe20007ffe0ff */
[----:B------:R-:W5:Y:S04]  /*0710*/  LDG.E R22, desc[UR8][R26.64+0x18] ;  /* 0x000018081a167981 */ /* 0x000f68000c1e1900 */
[----:B------:R-:W-:-:S05]  /*0720*/  IMAD.WIDE.U32 R18, R19, 0x4, R8 ;  /* 0x0000000413127825 */ /* 0x000fca00078e0008 */
[----:B------:R1:W5:Y:S01]  /*0730*/  LDG.E R23, desc[UR8][R18.64] ;  /* 0x0000000812177981 */ /* 0x000362000c1e1900 */
[----:B------:R-:W-:-:S03]  /*0740*/  IADD3 R17, PT, PT, R17, 0x7, RZ ;  /* 0x0000000711117810 */ /* 0x000fc60007ffe0ff */
[----:B------:R-:W5:Y:S02]  /*0750*/  LDG.E R26, desc[UR8][R26.64+0x1c] ;  /* 0x00001c081a1a7981 */ /* 0x000f64000c1e1900 */
[----:B0-----:R-:W-:-:S06]  /*0760*/  IMAD.WIDE.U32 R24, R17, 0x4, R8 ;  /* 0x0000000411187825 */ /* 0x001fcc00078e0008 */
[----:B------:R0:W5:Y:S01]  /*0770*/  LDG.E R24, desc[UR8][R24.64] ;  /* 0x0000000818187981 */ /* 0x000162000c1e1900 */
[----:B------:R-:W1:Y:S08]  /*0780*/  F2F.F32.F64 R28, R28 ;  /* 0x0000001c001c7310 */ /* 0x000e700000301000 */
[----:B------:R-:W0:Y:S08]  /*0790*/  F2F.F64.F32 R20, R20 ;  /* 0x0000001400147310 */ /* 0x000e300000201800 */
[----:B------:R-:W-:Y:S08]  /*07a0*/  F2F.F64.F32 R16, R16 ;  /* 0x0000001000107310 */ /* 0x000ff00000201800 */
[----:B-1----:R-:W1:Y:S01]  /*07b0*/  F2F.F64.F32 R18, R28 ;  /* 0x0000001c00127310 */ /* 0x002e620000201800 */
[----:B0-----:R-:W-:-:S08]  /*07c0*/  DMUL R20, R12, -R20 ;  /* 0x800000140c147228 */ /* 0x001fd00000000000 */
[----:B-1----:R-:W-:-:S10]  /*07d0*/  DFMA R20, R20, R16, R18 ;  /* 0x000000101414722b */ /* 0x002fd40000000012 */
[----:B------:R-:W0:Y:S08]  /*07e0*/  F2F.F32.F64 R21, R20 ;  /* 0x0000001400157310 */ /* 0x000e300000301000 */
[----:B0-----:R-:W-:Y:S08]  /*07f0*/  F2F.F64.F32 R16, R21 ;  /* 0x0000001500107310 */ /* 0x001ff00000201800 */
[----:B--2---:R-:W0:Y:S08]  /*0800*/  F2F.F64.F32 R18, R7 ;  /* 0x0000000700127310 */ /* 0x004e300000201800 */
[----:B----4-:R-:W1:Y:S01]  /*0810*/  F2F.F64.F32 R6, R6 ;  /* 0x0000000600067310 */ /* 0x010e620000201800 */
[----:B0-----:R-:W-:-:S08]  /*0820*/  DMUL R18, R12, -R18 ;  /* 0x800000120c127228 */ /* 0x001fd00000000000 */
[----:B-1----:R-:W-:-:S06]  /*0830*/  DFMA R18, R18, R6, R16 ;  /* 0x000000061212722b */ /* 0x002fcc0000000010 */
[----:B------:R-:W0:Y:S08]  /*0840*/  F2F.F32.F64 R25, R18 ;  /* 0x0000001200197310 */ /* 0x000e300000301000 */
[----:B------:R-:W1:Y:S08]  /*0850*/  F2F.F64.F32 R16, R4 ;  /* 0x0000000400107310 */ /* 0x000e700000201800 */
[----:B0-----:R-:W-:Y:S01]  /*0860*/  F2F.F64.F32 R28, R25 ;  /* 0x00000019001c7310 */ /* 0x001fe20000201800 */
[----:B-1----:R-:W-:-:S07]  /*0870*/  DMUL R16, R12, -R16 ;  /* 0x800000100c107228 */ /* 0x002fce0000000000 */
[----:B---3--:R-:W0:Y:S02]  /*0880*/  F2F.F64.F32 R18, R2 ;  /* 0x0000000200127310 */ /* 0x008e240000201800 */
[----:B0-----:R-:W-:-:S10]  /*0890*/  DFMA R16, R16, R18, R28 ;  /* 0x000000121010722b */ /* 0x001fd4000000001c */
[----:B------:R-:W0:Y:S08]  /*08a0*/  F2F.F32.F64 R16, R16 ;  /* 0x0000001000107310 */ /* 0x000e300000301000 */
[----:B-----5:R-:W1:Y:S08]  /*08b0*/  F2F.F64.F32 R6, R22 ;  /* 0x0000001600067310 */ /* 0x020e700000201800 */
[----:B0-----:R-:W-:Y:S08]  /*08c0*/  F2F.F64.F32 R28, R16 ;  /* 0x00000010001c7310 */ /* 0x001ff00000201800 */
[----:B------:R-:W0:Y:S01]  /*08d0*/  F2F.F64.F32 R20, R23 ;  /* 0x0000001700147310 */ /* 0x000e220000201800 */
[----:B-1----:R-:W-:-:S08]  /*08e0*/  DMUL R6, R12, -R6 ;  /* 0x800000060c067228 */ /* 0x002fd00000000000 */
[----:B0-----:R-:W-:Y:S01]  /*08f0*/  DFMA R6, R6, R20, R28 ;  /* 0x000000140606722b */ /* 0x001fe2000000001c */
[----:B------:R-:W0:Y:S09]  /*0900*/  F2F.F64.F32 R26, R26 ;  /* 0x0000001a001a7310 */ /* 0x000e320000201800 */
[----:B------:R-:W1:Y:S08]  /*0910*/  F2F.F32.F64 R6, R6 ;  /* 0x0000000600067310 */ /* 0x000e700000301000 */
[----:B------:R-:W-:Y:S01]  /*0920*/  F2F.F64.F32 R24, R24 ;  /* 0x0000001800187310 */ /* 0x000fe20000201800 */
[----:B0-----:R-:W-:-:S07]  /*0930*/  DMUL R18, R12, -R26 ;  /* 0x8000001a0c127228 */ /* 0x001fce0000000000 */
[----:B-1----:R-:W0:Y:S01]  /*0940*/  F2F.F64.F32 R20, R6 ;  /* 0x0000000600147310 */ /* 0x002e220000201800 */
[----:B------:R-:W-:-:S04]  /*0950*/  IADD3 R3, PT, PT, R3, 0x8, RZ ;  /* 0x0000000803037810 */ /* 0x000fc80007ffe0ff */
[----:B------:R-:W-:Y:S01]  /*0960*/  ISETP.NE.AND P0, PT, R3, R5, PT ;  /* 0x000000050300720c */ /* 0x000fe20003f05270 */
[----:B0-----:R-:W-:-:S06]  /*0970*/  DFMA R18, R18, R24, R20 ;  /* 0x000000181212722b */ /* 0x001fcc0000000014 */
[----:B------:R2:W3:Y:S06]  /*0980*/  F2F.F32.F64 R4, R18 ;  /* 0x0000001200047310 */ /* 0x0004ec0000301000 */
[----:B------:R-:W-:Y:S05]  /*0990*/  @P0 BRA `(.L_x_3) ;  /* 0xfffffff800b00947 */ /* 0x000fea000383ffff */
.L_x_2:
[----:B------:R-:W-:Y:S05]  /*09a0*/  BRA.U !UP1, `(.L_x_4) ;  /* 0x0000000509607547 */ /* 0x000fea000b800000 */
[----:B------:R-:W-:Y:S02]  /*09b0*/  UISETP.GE.U32.AND UP0, UPT, UR5, 0x4, UPT ;  /* 0x000000040500788c */ /* 0x000fe4000bf06070 */
[----:B------:R-:W-:-:S04]  /*09c0*/  ULOP3.LUT UR6, UR4, 0x3, URZ, 0xc0, !UPT ;  /* 0x0000000304067892 */ /* 0x000fc8000f8ec0ff */
[----:B------:R-:W-:-:S03]  /*09d0*/  UISETP.NE.AND UP1, UPT, UR6, URZ, UPT ;  /* 0x000000ff0600728c */ /* 0x000fc6000bf25270 */
[----:B------:R-:W-:Y:S08]  /*09e0*/  BRA.U !UP0, `(.L_x_5) ;  /* 0x0000000108ac7547 */ /* 0x000ff0000b800000 */
[----:B------:R-:W1:Y:S01]  /*09f0*/  LDC.64 R22, c[0x0][0x3a8] ;  /* 0x0000ea00ff167b82 */ /* 0x000e620000000a00 */
[----:B------:R-:W-:-:S05]  /*0a00*/  IADD3 R3, PT, PT, R0, R5, RZ ;  /* 0x0000000500037210 */ /* 0x000fca0007ffe0ff */
[----:B------:R-:W-:-:S06]  /*0a10*/  IMAD.WIDE.U32 R14, R3, 0x4, R8 ;  /* 0x00000004030e7825 */ /* 0x000fcc00078e0008 */
[----:B------:R-:W4:Y:S01]  /*0a20*/  LDG.E R14, desc[UR8][R14.64] ;  /* 0x000000080e0e7981 */ /* 0x000f22000c1e1900 */
[----:B-1----:R-:W-:-:S05]  /*0a30*/  IMAD.WIDE.U32 R22, R5, 0x4, R22 ;  /* 0x0000000405167825 */ /* 0x002fca00078e0016 */
[----:B------:R-:W5:Y:S01]  /*0a40*/  LDG.E R6, desc[UR8][R22.64] ;  /* 0x0000000816067981 */ /* 0x000f62000c1e1900 */
[----:B------:R-:W-:-:S03]  /*0a50*/  IADD3 R25, PT, PT, R3, 0x1, RZ ;  /* 0x0000000103197810 */ /* 0x000fc60007ffe0ff */
[----:B------:R-:W5:Y:S02]  /*0a60*/  LDG.E R21, desc[UR8][R22.64+0x4] ;  /* 0x0000040816157981 */ /* 0x000f64000c1e1900 */
[--C-:B------:R-:W-:Y:S01]  /*0a70*/  IMAD.WIDE.U32 R24, R25, 0x4, R8.reuse ;  /* 0x0000000419187825 */ /* 0x100fe200078e0008 */
[----:B------:R-:W-:Y:S01]  /*0a80*/  IADD3 R27, PT, PT, R3, 0x2, RZ ;  /* 0x00000002031b7810 */ /* 0x000fe20007ffe0ff */
[----:B------:R-:W5:Y:S04]  /*0a90*/  LDG.E R17, desc[UR8][R22.64+0x8] ;  /* 0x0000080816117981 */ /* 0x000f68000c1e1900 */
[----:B--2---:R0:W2:Y:S01]  /*0aa0*/  LDG.E R18, desc[UR8][R24.64] ;  /* 0x0000000818127981 */ /* 0x0040a2000c1e1900 */
[----:B------:R-:W-:Y:S01]  /*0ab0*/  IMAD.WIDE.U32 R26, R27, 0x4, R8 ;  /* 0x000000041b1a7825 */ /* 0x000fe200078e0008 */
[----:B------:R-:W-:-:S02]  /*0ac0*/  IADD3 R29, PT, PT, R3, 0x3, RZ ;  /* 0x00000003031d7810 */ /* 0x000fc40007ffe0ff */
[----:B------:R-:W2:Y:S04]  /*0ad0*/  LDG.E R20, desc[UR8][R22.64+0xc] ;  /* 0x00000c0816147981 */ /* 0x000ea8000c1e1900 */
[----:B------:R2:W2:Y:S01]  /*0ae0*/  LDG.E R16, desc[UR8][R26.64] ;  /* 0x000000081a107981 */ /* 0x0004a2000c1e1900 */
[----:B------:R-:W-:-:S05]  /*0af0*/  IMAD.WIDE.U32 R28, R29, 0x4, R8 ;  /* 0x000000041d1c7825 */ /* 0x000fca00078e0008 */
[----:B------:R-:W2:Y:S01]  /*0b00*/  LDG.E R19, desc[UR8][R28.64] ;  /* 0x000000081c137981 */ /* 0x000ea2000c1e1900 */
[----:B---3--:R-:W-:Y:S01]  /*0b10*/  F2F.F64.F32 R2, R4 ;  /* 0x0000000400027310 */ /* 0x008fe20000201800 */
[----:B------:R-:W-:-:S07]  /*0b20*/  IADD3 R5, PT, PT, R5, 0x4, RZ ;  /* 0x0000000405057810 */ /* 0x000fce0007ffe0ff */
[----:B----4-:R-:W-:Y:S08]  /*0b30*/  F2F.F64.F32 R14, R14 ;  /* 0x0000000e000e7310 */ /* 0x010ff00000201800 */
[----:B-----5:R-:W0:Y:S02]  /*0b40*/  F2F.F64.F32 R6, R6 ;  /* 0x0000000600067310 */ /* 0x020e240000201800 */
[----:B0-----:R-:W-:-:S08]  /*0b50*/  DMUL R24, R12, -R6 ;  /* 0x800000060c187228 */ /* 0x001fd00000000000 */
[----:B------:R-:W-:Y:S02]  /*0b60*/  DFMA R2, R24, R14, R2 ;  /* 0x0000000e1802722b */ /* 0x000fe40000000002 */
[----:B------:R-:W0:Y:S08]  /*0b70*/  F2F.F64.F32 R24, R21 ;  /* 0x0000001500187310 */ /* 0x000e300000201800 */
[----:B------:R-:W1:Y:S08]  /*0b80*/  F2F.F32.F64 R2, R2 ;  /* 0x0000000200027310 */ /* 0x000e700000301000 */
[----:B--2---:R-:W-:Y:S01]  /*0b90*/  F2F.F64.F32 R26, R18 ;  /* 0x00000012001a7310 */ /* 0x004fe20000201800 */
[----:B0-----:R-:W-:-:S07]  /*0ba0*/  DMUL R24, R12, -R24 ;  /* 0x800000180c187228 */ /* 0x001fce0000000000 */
[----:B-1----:R-:W0:Y:S02]  /*0bb0*/  F2F.F64.F32 R22, R2 ;  /* 0x0000000200167310 */ /* 0x002e240000201800 */
[----:B0-----:R-:W-:-:S06]  /*0bc0*/  DFMA R22, R24, R26, R22 ;  /* 0x0000001a1816722b */ /* 0x001fcc0000000016 */
[----:B------:R-:W0:Y:S08]  /*0bd0*/  F2F.F64.F32 R6, R17 ;  /* 0x0000001100067310 */ /* 0x000e300000201800 */
[----:B------:R-:W1:Y:S08]  /*0be0*/  F2F.F32.F64 R22, R22 ;  /* 0x0000001600167310 */ /* 0x000e700000301000 */
[----:B------:R-:W-:Y:S01]  /*0bf0*/  F2F.F64.F32 R14, R16 ;  /* 0x00000010000e7310 */ /* 0x000fe20000201800 */
        /* <DEDUP_REMOVED lines=9> */
[----:B------:R1:W4:Y:S05]  /*0c90*/  F2F.F32.F64 R4, R2 ;  /* 0x0000000200047310 */ /* 0x00032a0000301000 */
.L_x_5:
[----:B------:R-:W-:Y:S05]  /*0ca0*/  BRA.U !UP1, `(.L_x_4) ;  /* 0x0000000109a07547 */ /* 0x000fea000b800000 */
[----:B------:R-:W-:Y:S02]  /*0cb0*/  UISETP.NE.AND UP0, UPT, UR6, 0x1, UPT ;  /* 0x000000010600788c */ /* 0x000fe4000bf05270 */
[----:B------:R-:W-:-:S04]  /*0cc0*/  ULOP3.LUT UR4, UR4, 0x1, URZ, 0xc0, !UPT ;  /* 0x0000000104047892 */ /* 0x000fc8000f8ec0ff */
[----:B------:R-:W-:-:S03]  /*0cd0*/  UISETP.NE.U32.AND UP1, UPT, UR4, 0x1, UPT ;  /* 0x000000010400788c */ /* 0x000fc6000bf25070 */
[----:B------:R-:W-:Y:S08]  /*0ce0*/  BRA.U !UP0, `(.L_x_6) ;  /* 0x00000001085c7547 */ /* 0x000ff0000b800000 */
[----:B-1----:R-:W1:Y:S01]  /*0cf0*/  LDC.64 R2, c[0x0][0x3a8] ;  /* 0x0000ea00ff027b82 */ /* 0x002e620000000a00 */
[----:B------:R-:W-:-:S05]  /*0d00*/  IADD3 R7, PT, PT, R0, R5, RZ ;  /* 0x0000000500077210 */ /* 0x000fca0007ffe0ff */
[----:B------:R-:W-:-:S05]  /*0d10*/  IMAD.WIDE.U32 R14, R7, 0x4, R8 ;  /* 0x00000004070e7825 */ /* 0x000fca00078e0008 */
[----:B------:R-:W5:Y:S01]  /*0d20*/  LDG.E R23, desc[UR8][R14.64] ;  /* 0x000000080e177981 */ /* 0x000f62000c1e1900 */
[----:B-1----:R-:W-:-:S05]  /*0d30*/  IMAD.WIDE.U32 R2, R5, 0x4, R2 ;  /* 0x0000000405027825 */ /* 0x002fca00078e0002 */
[----:B------:R-:W5:Y:S01]  /*0d40*/  LDG.E R22, desc[UR8][R2.64] ;  /* 0x0000000802167981 */ /* 0x000f62000c1e1900 */
[----:B------:R-:W-:-:S03]  /*0d50*/  IADD3 R21, PT, PT, R7, 0x1, RZ ;  /* 0x0000000107157810 */ /* 0x000fc60007ffe0ff */
[----:B------:R-:W5:Y:S02]  /*0d60*/  LDG.E R24, desc[UR8][R2.64+0x4] ;  /* 0x0000040802187981 */ /* 0x000f64000c1e1900 */
[----:B------:R-:W-:-:S06]  /*0d70*/  IMAD.WIDE.U32 R20, R21, 0x4, R8 ;  /* 0x0000000415147825 */ /* 0x000fcc00078e0008 */
[----:B------:R-:W5:Y:S01]  /*0d80*/  LDG.E R20, desc[UR8][R20.64] ;  /* 0x0000000814147981 */ /* 0x000f62000c1e1900 */
[----:B--234-:R-:W-:Y:S01]  /*0d90*/  F2F.F64.F32 R18, R4 ;  /* 0x0000000400127310 */ /* 0x01cfe20000201800 */
[----:B------:R-:W-:-:S07]  /*0da0*/  IADD3 R5, PT, PT, R5, 0x2, RZ ;  /* 0x0000000205057810 */ /* 0x000fce0007ffe0ff */
[----:B-----5:R-:W-:Y:S08]  /*0db0*/  F2F.F64.F32 R16, R23 ;  /* 0x0000001700107310 */ /* 0x020ff00000201800 */
[----:B------:R-:W0:Y:S02]  /*0dc0*/  F2F.F64.F32 R6, R22 ;  /* 0x0000001600067310 */ /* 0x000e240000201800 */
[----:B0-----:R-:W-:-:S08]  /*0dd0*/  DMUL R6, R12, -R6 ;  /* 0x800000060c067228 */ /* 0x001fd00000000000 */
[----:B------:R-:W-:Y:S01]  /*0de0*/  DFMA R6, R6, R16, R18 ;  /* 0x000000100606722b */ /* 0x000fe20000000012 */
[----:B------:R-:W0:Y:S09]  /*0df0*/  F2F.F64.F32 R14, R24 ;  /* 0x00000018000e7310 */ /* 0x000e320000201800 */
[----:B------:R-:W1:Y:S08]  /*0e00*/  F2F.F32.F64 R6, R6 ;  /* 0x0000000600067310 */ /* 0x000e700000301000 */
[----:B------:R-:W-:Y:S01]  /*0e10*/  F2F.F64.F32 R16, R20 ;  /* 0x0000001400107310 */ /* 0x000fe20000201800 */
[----:B0-----:R-:W-:-:S07]  /*0e20*/  DMUL R14, R12, -R14 ;  /* 0x8000000e0c0e7228 */ /* 0x001fce0000000000 */
[----:B-1----:R-:W0:Y:S02]  /*0e30*/  F2F.F64.F32 R2, R6 ;  /* 0x0000000600027310 */ /* 0x002e240000201800 */
[----:B0-----:R-:W-:-:S06]  /*0e40*/  DFMA R2, R14, R16, R2 ;  /* 0x000000100e02722b */ /* 0x001fcc0000000002 */
[----:B------:R0:W1:Y:S05]  /*0e50*/  F2F.F32.F64 R4, R2 ;  /* 0x0000000200047310 */ /* 0x00006a0000301000 */
.L_x_6:
[----:B------:R-:W-:Y:S05]  /*0e60*/  BRA.U UP1, `(.L_x_4) ;  /* 0x0000000101307547 */ /* 0x000fea000b800000 */
[----:B01----:R-:W0:Y:S02]  /*0e70*/  LDC.64 R2, c[0x0][0x3a8] ;  /* 0x0000ea00ff027b82 */ /* 0x003e240000000a00 */
[----:B0-----:R-:W-:Y:S01]  /*0e80*/  IMAD.WIDE.U32 R2, R5, 0x4, R2 ;  /* 0x0000000405027825 */ /* 0x001fe200078e0002 */
[----:B------:R-:W-:-:S05]  /*0e90*/  IADD3 R5, PT, PT, R0, R5, RZ ;  /* 0x0000000500057210 */ /* 0x000fca0007ffe0ff */
[----:B------:R-:W5:Y:S01]  /*0ea0*/  LDG.E R2, desc[UR8][R2.64] ;  /* 0x0000000802027981 */ /* 0x000f62000c1e1900 */
[----:B------:R-:W-:-:S06]  /*0eb0*/  IMAD.WIDE.U32 R8, R5, 0x4, R8 ;  /* 0x0000000405087825 */ /* 0x000fcc00078e0008 */
[----:B------:R-:W2:Y:S01]  /*0ec0*/  LDG.E R8, desc[UR8][R8.64] ;  /* 0x0000000808087981 */ /* 0x000ea2000c1e1900 */
[----:B---34-:R-:W-:Y:S08]  /*0ed0*/  F2F.F64.F32 R4, R4 ;  /* 0x0000000400047310 */ /* 0x018ff00000201800 */
[----:B-----5:R-:W0:Y:S08]  /*0ee0*/  F2F.F64.F32 R6, R2 ;  /* 0x0000000200067310 */ /* 0x020e300000201800 */
[----:B--2---:R-:W1:Y:S01]  /*0ef0*/  F2F.F64.F32 R14, R8 ;  /* 0x00000008000e7310 */ /* 0x004e620000201800 */
[----:B0-----:R-:W-:-:S08]  /*0f00*/  DMUL R6, R12, -R6 ;  /* 0x800000060c067228 */ /* 0x001fd00000000000 */
[----:B-1----:R-:W-:-:S06]  /*0f10*/  DFMA R6, R6, R14, R4 ;  /* 0x0000000e0606722b */ /* 0x002fcc0000000004 */
[----:B------:R0:W1:Y:S05]  /*0f20*/  F2F.F32.F64 R4, R6 ;  /* 0x0000000600047310 */ /* 0x00006a0000301000 */
.L_x_4:
[----:B-1-34-:R-:W-:-:S07]  /*0f30*/  FMUL R4, R4, 1.4426950216293334961 ;  /* 0x3fb8aa3b04047820 */ /* 0x01afce0000400000 */
.L_x_1:
[----:B------:R-:W-:-:S13]  /*0f40*/  FSETP.GEU.AND P0, PT, R4, -126, PT ;  /* 0xc2fc00000400780b */ /* 0x000fda0003f0e000 */
[----:B------:R-:W-:-:S04]  /*0f50*/  @!P0 FMUL R4, R4, 0.5 ;  /* 0x3f00000004048820 */ /* 0x000fc80000400000 */
[----:B0-----:R-:W0:Y:S02]  /*0f60*/  MUFU.EX2 R3, R4 ;  /* 0x0000000400037308 */ /* 0x001e240000000800 */
[----:B0-----:R-:W-:-:S05]  /*0f70*/  @!P0 FMUL R3, R3, R3 ;  /* 0x0000000303038220 */ /* 0x001fca0000400000 */
[----:B------:R-:W-:Y:S01]  /*0f80*/  STG.E desc[UR8][R10.64], R3 ;  /* 0x000000030a007986 */ /* 0x000fe2000c101908 */
[----:B------:R-:W-:Y:S05]  /*0f90*/  EXIT ;  /* 0x000000000000794d */ /* 0x000fea0003800000 */
.L_x_7:
        /* <DEDUP_REMOVED lines=14> */
.L_x_9:


//--------------------- .nv.shared.reserved.0     --------------------------
	.section	.nv.shared.reserved.0,"aw",@nobits
	.weak		__nv_reservedSMEM_offset_0_alias
	.size		__nv_reservedSMEM_offset_0_alias, 0, 64
	.other		__nv_reservedSMEM_offset_0_alias,@"STO_CUDA_RESERVED_SHARED STV_DEFAULT"
__nv_reservedSMEM_offset_0_alias:
	.zero		0
	.zero		64


//--------------------- .nv.global                --------------------------
	.section	.nv.global,"aw",@nobits
.nv.global:
	.type		_ZN34_INTERNAL_1068c314_4_k_cu_cd8370226thrust24THRUST_300001_SM_1000_NS12placeholders2_8E,@object
	.size		_ZN34_INTERNAL_1068c314_4_k_cu_cd8370226thrust24THRUST_300001_SM_1000_NS12placeholders2_8E,(_ZN34_INTERNAL_1068c314_4_k_cu_cd8370224cuda3std3__436_GLOBAL__N__1068c314_4_k_cu_cd8370226ignoreE - _ZN34_INTERNAL_1068c314_4_k_cu_cd8370226thrust24THRUST_300001_SM_1000_NS12placeholders2_8E)
_ZN34_INTERNAL_1068c314_4_k_cu_cd8370226thrust24THRUST_300001_SM_1000_NS12placeholders2_8E:
	.zero		1
	.type		_ZN34_INTERNAL_1068c314_4_k_cu_cd8370224cuda3std3__436_GLOBAL__N__1068c314_4_k_cu_cd8370226ignoreE,@object
	.size		_ZN34_INTERNAL_1068c314_4_k_cu_cd8370224cuda3std3__436_GLOBAL__N__1068c314_4_k_cu_cd8370226ignoreE,(_ZN34_INTERNAL_1068c314_4_k_cu_cd8370224cuda3std6ranges3__45__cpo4dataE - _ZN34_INTERNAL_1068c314_4_k_cu_cd8370224cuda3std3__436_GLOBAL__N__1068c314_4_k_cu_cd8370226ignoreE)
_ZN34_INTERNAL_1068c314_4_k_cu_cd8370224cuda3std3__436_GLOBAL__N__1068c314_4_k_cu_cd8370226ignoreE:
	.zero		1
	.type		_ZN34_INTERNAL_1068c314_4_k_cu_cd8370224cuda3std6ranges3__45__cpo4dataE,@object
	.size		_ZN34_INTERNAL_1068c314_4_k_cu_cd8370224cuda3std6ranges3__45__cpo4dataE,(_ZN34_INTERNAL_1068c314_4_k_cu_cd8370226thrust24THRUST_300001_SM_1000_NS6system3cpp3parE - _ZN34_INTERNAL_1068c314_4_k_cu_cd8370224cuda3std6ranges3__45__cpo4dataE)
_ZN34_INTERNAL_1068c314_4_k_cu_cd8370224cuda3std6ranges3__45__cpo4dataE:
	.zero		1
	.type		_ZN34_INTERNAL_1068c314_4_k_cu_cd8370226thrust24THRUST_300001_SM_1000_NS6system3cpp3parE,@object
	.size		_ZN34_INTERNAL_1068c314_4_k_cu_cd8370226thrust24THRUST_300001_SM_1000_NS6system3cpp3parE,(_ZN34_INTERNAL_1068c314_4_k_cu_cd8370224cuda3std3__45__cpo5beginE - _ZN34_INTERNAL_1068c314_4_k_cu_cd8370226thrust24THRUST_300001_SM_1000_NS6system3cpp3parE)
_ZN34_INTERNAL_1068c314_4_k_cu_cd8370226thrust24THRUST_300001_SM_1000_NS6system3cpp3parE:
	.zero		1
	.type		_ZN34_INTERNAL_1068c314_4_k_cu_cd8370224cuda3std3__45__cpo5beginE,@object
	.size		_ZN34_INTERNAL_1068c314_4_k_cu_cd8370224cuda3std3__45__cpo5beginE,(_ZN34_INTERNAL_1068c314_4_k_cu_cd8370224cuda3std6ranges3__45__cpo5beginE - _ZN34_INTERNAL_1068c314_4_k_cu_cd8370224cuda3std3__45__cpo5beginE)
_ZN34_INTERNAL_1068c314_4_k_cu_cd8370224cuda3std3__45__cpo5beginE:
	.zero		1
	.type		_ZN34_INTERNAL_1068c314_4_k_cu_cd8370224cuda3std6ranges3__45__cpo5beginE,@object
	.size		_ZN34_INTERNAL_1068c314_4_k_cu_cd8370224cuda3std6ranges3__45__cpo5beginE,(_ZN34_INTERNAL_1068c314_4_k_cu_cd8370226thrust24THRUST_300001_SM_1000_NS6deviceE - _ZN34_INTERNAL_1068c314_4_k_cu_cd8370224cuda3std6ranges3__45__cpo5beginE)
_ZN34_INTERNAL_1068c314_4_k_cu_cd8370224cuda3std6ranges3__45__cpo5beginE:
	.zero		1
	.type		_ZN34_INTERNAL_1068c314_4_k_cu_cd8370226thrust24THRUST_300001_SM_1000_NS6deviceE,@object
	.size		_ZN34_INTERNAL_1068c314_4_k_cu_cd8370226thrust24THRUST_300001_SM_1000_NS6deviceE,(_ZN34_INTERNAL_1068c314_4_k_cu_cd8370224cuda3std3__47nulloptE - _ZN34_INTERNAL_1068c314_4_k_cu_cd8370226thrust24THRUST_300001_SM_1000_NS6deviceE)
_ZN34_INTERNAL_1068c314_4_k_cu_cd8370226thrust24THRUST_300001_SM_1000_NS6deviceE:
	.zero		1
	.type		_ZN34_INTERNAL_1068c314_4_k_cu_cd8370224cuda3std3__47nulloptE,@object
	.size		_ZN34_INTERNAL_1068c314_4_k_cu_cd8370224cuda3std3__47nulloptE,(_ZN34_INTERNAL_1068c314_4_k_cu_cd8370224cuda3std6ranges3__45__cpo8distanceE - _ZN34_INTERNAL_1068c314_4_k_cu_cd8370224cuda3std3__47nulloptE)
_ZN34_INTERNAL_1068c314_4_k_cu_cd8370224cuda3std3__47nulloptE:
	.zero		1
	.type		_ZN34_INTERNAL_1068c314_4_k_cu_cd8370224cuda3std6ranges3__45__cpo8distanceE,@object
	.size		_ZN34_INTERNAL_1068c314_4_k_cu_cd8370224cuda3std6ranges3__45__cpo8distanceE,(_ZN34_INTERNAL_1068c314_4_k_cu_cd8370226thrust24THRUST_300001_SM_1000_NS12placeholders2_4E - _ZN34_INTERNAL_1068c314_4_k_cu_cd8370224cuda3std6ranges3__45__cpo8distanceE)
_ZN34_INTERNAL_1068c314_4_k_cu_cd8370224cuda3std6ranges3__45__cpo8distanceE:
	.zero		1
	.type		_ZN34_INTERNAL_1068c314_4_k_cu_cd8370226thrust24THRUST_300001_SM_1000_NS12placeholders2_4E,@object
	.size		_ZN34_INTERNAL_1068c314_4_k_cu_cd8370226thrust24THRUST_300001_SM_1000_NS12placeholders2_4E,(_ZN34_INTERNAL_1068c314_4_k_cu_cd8370224cuda3std3__45__cpo6rbeginE - _ZN34_INTERNAL_1068c314_4_k_cu_cd8370226thrust24THRUST_300001_SM_1000_NS12placeholders2_4E)
_ZN34_INTERNAL_1068c314_4_k_cu_cd8370226thrust24THRUST_300001_SM_1000_NS12placeholders2_4E:
	.zero		1
	.type		_ZN34_INTERNAL_1068c314_4_k_cu_cd8370224cuda3std3__45__cpo6rbeginE,@object
	.size		_ZN34_INTERNAL_1068c314_4_k_cu_cd8370224cuda3std3__45__cpo6rbeginE,(_ZN34_INTERNAL_1068c314_4_k_cu_cd8370224cuda3std6ranges3__45__cpo7advanceE - _ZN34_INTERNAL_1068c314_4_k_cu_cd8370224cuda3std3__45__cpo6rbeginE)
_ZN34_INTERNAL_1068c314_4_k_cu_cd8370224cuda3std3__45__cpo6rbeginE:
	.zero		1
	.type		_ZN34_INTERNAL_1068c314_4_k_cu_cd8370224cuda3std6ranges3__45__cpo7advanceE,@object
	.size		_ZN34_INTERNAL_1068c314_4_k_cu_cd8370224cuda3std6ranges3__45__cpo7advanceE,(_ZN34_INTERNAL_1068c314_4_k_cu_cd8370226thrust24THRUST_300001_SM_1000_NS12placeholders3_10E - _ZN34_INTERNAL_1068c314_4_k_cu_cd8370224cuda3std6ranges3__45__cpo7advanceE)
_ZN34_INTERNAL_1068c314_4_k_cu_cd8370224cuda3std6ranges3__45__cpo7advanceE:
	.zero		1
	.type		_ZN34_INTERNAL_1068c314_4_k_cu_cd8370226thrust24THRUST_300001_SM_1000_NS12placeholders3_10E,@object
	.size		_ZN34_INTERNAL_1068c314_4_k_cu_cd8370226thrust24THRUST_300001_SM_1000_NS12placeholders3_10E,(_ZN34_INTERNAL_1068c314_4_k_cu_cd8370224cuda3std3__48in_placeE - _ZN34_INTERNAL_1068c314_4_k_cu_cd8370226thrust24THRUST_300001_SM_1000_NS12placeholders3_10E)
_ZN34_INTERNAL_1068c314_4_k_cu_cd8370226thrust24THRUST_300001_SM_1000_NS12placeholders3_10E:
	.zero		1
	.type		_ZN34_INTERNAL_1068c314_4_k_cu_cd8370224cuda3std3__48in_placeE,@object
	.size		_ZN34_INTERNAL_1068c314_4_k_cu_cd8370224cuda3std3__48in_placeE,(_ZN34_INTERNAL_1068c314_4_k_cu_cd8370224cuda3std6ranges3__45__cpo4sizeE - _ZN34_INTERNAL_1068c314_4_k_cu_cd8370224cuda3std3__48in_placeE)
_ZN34_INTERNAL_1068c314_4_k_cu_cd8370224cuda3std3__48in_placeE:
	.zero		1
	.type		_ZN34_INTERNAL_1068c314_4_k_cu_cd8370224cuda3std6ranges3__45__cpo4sizeE,@object
	.size		_ZN34_INTERNAL_1068c314_4_k_cu_cd8370224cuda3std6ranges3__45__cpo4sizeE,(_ZN34_INTERNAL_1068c314_4_k_cu_cd8370226thrust24THRUST_300001_SM_1000_NS12placeholders2_2E - _ZN34_INTERNAL_1068c314_4_k_cu_cd8370224cuda3std6ranges3__45__cpo4sizeE)
_ZN34_INTERNAL_1068c314_4_k_cu_cd8370224cuda3std6ranges3__45__cpo4sizeE:
	.zero		1
	.type		_ZN34_INTERNAL_1068c314_4_k_cu_cd8370226thrust24THRUST_300001_SM_1000_NS12placeholders2_2E,@object
	.size		_ZN34_INTERNAL_1068c314_4_k_cu_cd8370226thrust24THRUST_300001_SM_1000_NS12placeholders2_2E,(_ZN34_INTERNAL_1068c314_4_k_cu_cd8370224cuda3std3__45__cpo6cbeginE - _ZN34_INTERNAL_1068c314_4_k_cu_cd8370226thrust24THRUST_300001_SM_1000_NS12placeholders2_2E)
_ZN34_INTERNAL_1068c314_4_k_cu_cd8370226thrust24THRUST_300001_SM_1000_NS12placeholders2_2E:
	.zero		1
	.type		_ZN34_INTERNAL_1068c314_4_k_cu_cd8370224cuda3std3__45__cpo6cbeginE,@object
	.size		_ZN34_INTERNAL_1068c314_4_k_cu_cd8370224cuda3std3__45__cpo6cbeginE,(_ZN34_INTERNAL_1068c314_4_k_cu_cd8370224cuda3std6ranges3__45__cpo6cbeginE - _ZN34_INTERNAL_1068c314_4_k_cu_cd8370224cuda3std3__45__cpo6cbeginE)
_ZN34_INTERNAL_1068c314_4_k_cu_cd8370224cuda3std3__45__cpo6cbeginE:
	.zero		1
	.type		_ZN34_INTERNAL_1068c314_4_k_cu_cd8370224cuda3std6ranges3__45__cpo6cbeginE,@object
	.size		_ZN34_INTERNAL_1068c314_4_k_cu_cd8370224cuda3std6ranges3__45__cpo6cbeginE,(_ZN34_INTERNAL_1068c314_4_k_cu_cd8370226thrust24THRUST_300001_SM_1000_NS12placeholders2_6E - _ZN34_INTERNAL_1068c314_4_k_cu_cd8370224cuda3std6ranges3__45__cpo6cbeginE)
_ZN34_INTERNAL_1068c314_4_k_cu_cd8370224cuda3std6ranges3__45__cpo6cbeginE:
	.zero		1
	.type		_ZN34_INTERNAL_1068c314_4_k_cu_cd8370226thrust24THRUST_300001_SM_1000_NS12placeholders2_6E,@object
	.size		_ZN34_INTERNAL_1068c314_4_k_cu_cd8370226thrust24THRUST_300001_SM_1000_NS12placeholders2_6E,(_ZN34_INTERNAL_1068c314_4_k_cu_cd8370224cuda3std3__45__cpo7crbeginE - _ZN34_INTERNAL_1068c314_4_k_cu_cd8370226thrust24THRUST_300001_SM_1000_NS12placeholders2_6E)
_ZN34_INTERNAL_1068c314_4_k_cu_cd8370226thrust24THRUST_300001_SM_1000_NS12placeholders2_6E:
	.zero		1
	.type		_ZN34_INTERNAL_1068c314_4_k_cu_cd8370224cuda3std3__45__cpo7crbeginE,@object
	.size		_ZN34_INTERNAL_1068c314_4_k_cu_cd8370224cuda3std3__45__cpo7crbeginE,(_ZN34_INTERNAL_1068c314_4_k_cu_cd8370224cuda3std6ranges3__45__cpo4nextE - _ZN34_INTERNAL_1068c314_4_k_cu_cd8370224cuda3std3__45__cpo7crbeginE)
_ZN34_INTERNAL_1068c314_4_k_cu_cd8370224cuda3std3__45__cpo7crbeginE:
	.zero		1
	.type		_ZN34_INTERNAL_1068c314_4_k_cu_cd8370224cuda3std6ranges3__45__cpo4nextE,@object
	.size		_ZN34_INTERNAL_1068c314_4_k_cu_cd8370224cuda3std6ranges3__45__cpo4nextE,(_ZN34_INTERNAL_1068c314_4_k_cu_cd8370224cuda3std6ranges3__45__cpo4swapE - _ZN34_INTERNAL_1068c314_4_k_cu_cd8370224cuda3std6ranges3__45__cpo4nextE)
_ZN34_INTERNAL_1068c314_4_k_cu_cd8370224cuda3std6ranges3__45__cpo4nextE:
	.zero		1
	.type		_ZN34_INTERNAL_1068c314_4_k_cu_cd8370224cuda3std6ranges3__45__cpo4swapE,@object
	.size		_ZN34_INTERNAL_1068c314_4_k_cu_cd8370224cuda3std6ranges3__45__cpo4swapE,(_ZN34_INTERNAL_1068c314_4_k_cu_cd8370226thrust24THRUST_300001_SM_1000_NS8cuda_cub10par_nosyncE - _ZN34_INTERNAL_1068c314_4_k_cu_cd8370224cuda3std6ranges3__45__cpo4swapE)
_ZN34_INTERNAL_1068c314_4_k_cu_cd8370224cuda3std6ranges3__45__cpo4swapE:
	.zero		1
	.type		_ZN34_INTERNAL_1068c314_4_k_cu_cd8370226thrust24THRUST_300001_SM_1000_NS8cuda_cub10par_nosyncE,@object
	.size		_ZN34_INTERNAL_1068c314_4_k_cu_cd8370226thrust24THRUST_300001_SM_1000_NS8cuda_cub10par_nosyncE,(_ZN34_INTERNAL_1068c314_4_k_cu_cd8370226thrust24THRUST_300001_SM_1000_NS3seqE - _ZN34_INTERNAL_1068c314_4_k_cu_cd8370226thrust24THRUST_300001_SM_1000_NS8cuda_cub10par_nosyncE)
_ZN34_INTERNAL_1068c314_4_k_cu_cd8370226thrust24THRUST_300001_SM_1000_NS8cuda_cub10par_nosyncE:
	.zero		1
	.type		_ZN34_INTERNAL_1068c314_4_k_cu_cd8370226thrust24THRUST_300001_SM_1000_NS3seqE,@object
	.size		_ZN34_INTERNAL_1068c314_4_k_cu_cd8370226thrust24THRUST_300001_SM_1000_NS3seqE,(_ZN34_INTERNAL_1068c314_4_k_cu_cd8370224cuda3std3__420unreachable_sentinelE - _ZN34_INTERNAL_1068c314_4_k_cu_cd8370226thrust24THRUST_300001_SM_1000_NS3seqE)
_ZN34_INTERNAL_1068c314_4_k_cu_cd8370226thrust24THRUST_300001_SM_1000_NS3seqE:
	.zero		1
	.type		_ZN34_INTERNAL_1068c314_4_k_cu_cd8370224cuda3std3__420unreachable_sentinelE,@object
	.size		_ZN34_INTERNAL_1068c314_4_k_cu_cd8370224cuda3std3__420unreachable_sentinelE,(_ZN34_INTERNAL_1068c314_4_k_cu_cd8370224cuda3std6ranges3__45__cpo5ssizeE - _ZN34_INTERNAL_1068c314_4_k_cu_cd8370224cuda3std3__420unreachable_sentinelE)
_ZN34_INTERNAL_1068c314_4_k_cu_cd8370224cuda3std3__420unreachable_sentinelE:
	.zero		1
	.type		_ZN34_INTERNAL_1068c314_4_k_cu_cd8370224cuda3std6ranges3__45__cpo5ssizeE,@object
	.size		_ZN34_INTERNAL_1068c314_4_k_cu_cd8370224cuda3std6ranges3__45__cpo5ssizeE,(_ZN34_INTERNAL_1068c314_4_k_cu_cd8370226thrust24THRUST_300001_SM_1000_NS12placeholders2_3E - _ZN34_INTERNAL_1068c314_4_k_cu_cd8370224cuda3std6ranges3__45__cpo5ssizeE)
_ZN34_INTERNAL_1068c314_4_k_cu_cd8370224cuda3std6ranges3__45__cpo5ssizeE:
	.zero		1
	.type		_ZN34_INTERNAL_1068c314_4_k_cu_cd8370226thrust24THRUST_300001_SM_1000_NS12placeholders2_3E,@object
	.size		_ZN34_INTERNAL_1068c314_4_k_cu_cd8370226thrust24THRUST_300001_SM_1000_NS12placeholders2_3E,(_ZN34_INTERNAL_1068c314_4_k_cu_cd8370224cuda3std3__45__cpo4cendE - _ZN34_INTERNAL_1068c314_4_k_cu_cd8370226thrust24THRUST_300001_SM_1000_NS12placeholders2_3E)
_ZN34_INTERNAL_1068c314_4_k_cu_cd8370226thrust24THRUST_300001_SM_1000_NS12placeholders2_3E:
	.zero		1
	.type		_ZN34_INTERNAL_1068c314_4_k_cu_cd8370224cuda3std3__45__cpo4cendE,@object
	.size		_ZN34_INTERNAL_1068c314_4_k_cu_cd8370224cuda3std3__45__cpo4cendE,(_ZN34_INTERNAL_1068c314_4_k_cu_cd8370224cuda3std6ranges3__45__cpo4cendE - _ZN34_INTERNAL_1068c314_4_k_cu_cd8370224cuda3std3__45__cpo4cendE)
_ZN34_INTERNAL_1068c314_4_k_cu_cd8370224cuda3std3__45__cpo4cendE:
	.zero		1
	.type		_ZN34_INTERNAL_1068c314_4_k_cu_cd8370224cuda3std6ranges3__45__cpo4cendE,@object
	.size		_ZN34_INTERNAL_1068c314_4_k_cu_cd8370224cuda3std6ranges3__45__cpo4cendE,(_ZN34_INTERNAL_1068c314_4_k_cu_cd8370226thrust24THRUST_300001_SM_1000_NS12placeholders2_7E - _ZN34_INTERNAL_1068c314_4_k_cu_cd8370224cuda3std6ranges3__45__cpo4cendE)
_ZN34_INTERNAL_1068c314_4_k_cu_cd8370224cuda3std6ranges3__45__cpo4cendE:
	.zero		1
	.type		_ZN34_INTERNAL_1068c314_4_k_cu_cd8370226thrust24THRUST_300001_SM_1000_NS12placeholders2_7E,@object
	.size		_ZN34_INTERNAL_1068c314_4_k_cu_cd8370226thrust24THRUST_300001_SM_1000_NS12placeholders2_7E,(_ZN34_INTERNAL_1068c314_4_k_cu_cd8370224cuda3std3__45__cpo5crendE - _ZN34_INTERNAL_1068c314_4_k_cu_cd8370226thrust24THRUST_300001_SM_1000_NS12placeholders2_7E)
_ZN34_INTERNAL_1068c314_4_k_cu_cd8370226thrust24THRUST_300001_SM_1000_NS12placeholders2_7E:
	.zero		1
	.type		_ZN34_INTERNAL_1068c314_4_k_cu_cd8370224cuda3std3__45__cpo5crendE,@object
	.size		_ZN34_INTERNAL_1068c314_4_k_cu_cd8370224cuda3std3__45__cpo5crendE,(_ZN34_INTERNAL_1068c314_4_k_cu_cd8370224cuda3std6ranges3__45__cpo4prevE - _ZN34_INTERNAL_1068c314_4_k_cu_cd8370224cuda3std3__45__cpo5crendE)
_ZN34_INTERNAL_1068c314_4_k_cu_cd8370224cuda3std3__45__cpo5crendE:
	.zero		1
	.type		_ZN34_INTERNAL_1068c314_4_k_cu_cd8370224cuda3std6ranges3__45__cpo4prevE,@object
	.size		_ZN34_INTERNAL_1068c314_4_k_cu_cd8370224cuda3std6ranges3__45__cpo4prevE,(_ZN34_INTERNAL_1068c314_4_k_cu_cd8370224cuda3std6ranges3__45__cpo9iter_moveE - _ZN34_INTERNAL_1068c314_4_k_cu_cd8370224cuda3std6ranges3__45__cpo4prevE)
_ZN34_INTERNAL_1068c314_4_k_cu_cd8370224cuda3std6ranges3__45__cpo4prevE:
	.zero		1
	.type		_ZN34_INTERNAL_1068c314_4_k_cu_cd8370224cuda3std6ranges3__45__cpo9iter_moveE,@object
	.size		_ZN34_INTERNAL_1068c314_4_k_cu_cd8370224cuda3std6ranges3__45__cpo9iter_moveE,(_ZN34_INTERNAL_1068c314_4_k_cu_cd8370226thrust24THRUST_300001_SM_1000_NS6system6detail10sequential3seqE - _ZN34_INTERNAL_1068c314_4_k_cu_cd8370224cuda3std6ranges3__45__cpo9iter_moveE)
_ZN34_INTERNAL_1068c314_4_k_cu_cd8370224cuda3std6ranges3__45__cpo9iter_moveE:
	.zero		1
	.type		_ZN34_INTERNAL_1068c314_4_k_cu_cd8370226thrust24THRUST_300001_SM_1000_NS6system6detail10sequential3seqE,@object
	.size		_ZN34_INTERNAL_1068c314_4_k_cu_cd8370226thrust24THRUST_300001_SM_1000_NS6system6detail10sequential3seqE,(_ZN34_INTERNAL_1068c314_4_k_cu_cd8370226thrust24THRUST_300001_SM_1000_NS12placeholders2_9E - _ZN34_INTERNAL_1068c314_4_k_cu_cd8370226thrust24THRUST_300001_SM_1000_NS6system6detail10sequential3seqE)
_ZN34_INTERNAL_1068c314_4_k_cu_cd8370226thrust24THRUST_300001_SM_1000_NS6system6detail10sequential3seqE:
	.zero		1
	.type		_ZN34_INTERNAL_1068c314_4_k_cu_cd8370226thrust24THRUST_300001_SM_1000_NS12placeholders2_9E,@object
	.size		_ZN34_INTERNAL_1068c314_4_k_cu_cd8370226thrust24THRUST_300001_SM_1000_NS12placeholders2_9E,(_ZN34_INTERNAL_1068c314_4_k_cu_cd8370224cuda3std3__419piecewise_constructE - _ZN34_INTERNAL_1068c314_4_k_cu_cd8370226thrust24THRUST_300001_SM_1000_NS12placeholders2_9E)
_ZN34_INTERNAL_1068c314_4_k_cu_cd8370226thrust24THRUST_300001_SM_1000_NS12placeholders2_9E:
	.zero		1
	.type		_ZN34_INTERNAL_1068c314_4_k_cu_cd8370224cuda3std3__419piecewise_constructE,@object
	.size		_ZN34_INTERNAL_1068c314_4_k_cu_cd8370224cuda3std3__419piecewise_constructE,(_ZN34_INTERNAL_1068c314_4_k_cu_cd8370224cuda3std6ranges3__45__cpo5cdataE - _ZN34_INTERNAL_1068c314_4_k_cu_cd8370224cuda3std3__419piecewise_constructE)
_ZN34_INTERNAL_1068c314_4_k_cu_cd8370224cuda3std3__419piecewise_constructE:
	.zero		1
	.type		_ZN34_INTERNAL_1068c314_4_k_cu_cd8370224cuda3std6ranges3__45__cpo5cdataE,@object
	.size		_ZN34_INTERNAL_1068c314_4_k_cu_cd8370224cuda3std6ranges3__45__cpo5cdataE,(_ZN34_INTERNAL_1068c314_4_k_cu_cd8370226thrust24THRUST_300001_SM_1000_NS12placeholders2_1E - _ZN34_INTERNAL_1068c314_4_k_cu_cd8370224cuda3std6ranges3__45__cpo5cdataE)
_ZN34_INTERNAL_1068c314_4_k_cu_cd8370224cuda3std6ranges3__45__cpo5cdataE:
	.zero		1
	.type		_ZN34_INTERNAL_1068c314_4_k_cu_cd8370226thrust24THRUST_300001_SM_1000_NS12placeholders2_1E,@object
	.size		_ZN34_INTERNAL_1068c314_4_k_cu_cd8370226thrust24THRUST_300001_SM_1000_NS12placeholders2_1E,(_ZN34_INTERNAL_1068c314_4_k_cu_cd8370224cuda3std3__45__cpo3endE - _ZN34_INTERNAL_1068c314_4_k_cu_cd8370226thrust24THRUST_300001_SM_1000_NS12placeholders2_1E)
_ZN34_INTERNAL_1068c314_4_k_cu_cd8370226thrust24THRUST_300001_SM_1000_NS12placeholders2_1E:
	.zero		1
	.type		_ZN34_INTERNAL_1068c314_4_k_cu_cd8370224cuda3std3__45__cpo3endE,@object
	.size		_ZN34_INTERNAL_1068c314_4_k_cu_cd8370224cuda3std3__45__cpo3endE,(_ZN34_INTERNAL_1068c314_4_k_cu_cd8370224cuda3std6ranges3__45__cpo3endE - _ZN34_INTERNAL_1068c314_4_k_cu_cd8370224cuda3std3__45__cpo3endE)
_ZN34_INTERNAL_1068c314_4_k_cu_cd8370224cuda3std3__45__cpo3endE:
	.zero		1
	.type		_ZN34_INTERNAL_1068c314_4_k_cu_cd8370224cuda3std6ranges3__45__cpo3endE,@object
	.size		_ZN34_INTERNAL_1068c314_4_k_cu_cd8370224cuda3std6ranges3__45__cpo3endE,(_ZN34_INTERNAL_1068c314_4_k_cu_cd8370226thrust24THRUST_300001_SM_1000_NS12placeholders2_5E - _ZN34_INTERNAL_1068c314_4_k_cu_cd8370224cuda3std6ranges3__45__cpo3endE)
_ZN34_INTERNAL_1068c314_4_k_cu_cd8370224cuda3std6ranges3__45__cpo3endE:
	.zero		1
	.type		_ZN34_INTERNAL_1068c314_4_k_cu_cd8370226thrust24THRUST_300001_SM_1000_NS12placeholders2_5E,@object
	.size		_ZN34_INTERNAL_1068c314_4_k_cu_cd8370226thrust24THRUST_300001_SM_1000_NS12placeholders2_5E,(_ZN34_INTERNAL_1068c314_4_k_cu_cd8370224cuda3std3__45__cpo4rendE - _ZN34_INTERNAL_1068c314_4_k_cu_cd8370226thrust24THRUST_300001_SM_1000_NS12placeholders2_5E)
_ZN34_INTERNAL_1068c314_4_k_cu_cd8370226thrust24THRUST_300001_SM_1000_NS12placeholders2_5E:
	.zero		1
	.type		_ZN34_INTERNAL_1068c314_4_k_cu_cd8370224cuda3std3__45__cpo4rendE,@object
	.size		_ZN34_INTERNAL_1068c314_4_k_cu_cd8370224cuda3std3__45__cpo4rendE,(_ZN34_INTERNAL_1068c314_4_k_cu_cd8370224cuda3std6ranges3__45__cpo9iter_swapE - _ZN34_INTERNAL_1068c314_4_k_cu_cd8370224cuda3std3__45__cpo4rendE)
_ZN34_INTERNAL_1068c314_4_k_cu_cd8370224cuda3std3__45__cpo4rendE:
	.zero		1
	.type		_ZN34_INTERNAL_1068c314_4_k_cu_cd8370224cuda3std6ranges3__45__cpo9iter_swapE,@object
	.size		_ZN34_INTERNAL_1068c314_4_k_cu_cd8370224cuda3std6ranges3__45__cpo9iter_swapE,(_ZN34_INTERNAL_1068c314_4_k_cu_cd8370224cuda3std3__48unexpectE - _ZN34_INTERNAL_1068c314_4_k_cu_cd8370224cuda3std6ranges3__45__cpo9iter_swapE)
_ZN34_INTERNAL_1068c314_4_k_cu_cd8370224cuda3std6ranges3__45__cpo9iter_swapE:
	.zero		1
	.type		_ZN34_INTERNAL_1068c314_4_k_cu_cd8370224cuda3std3__48unexpectE,@object
	.size		_ZN34_INTERNAL_1068c314_4_k_cu_cd8370224cuda3std3__48unexpectE,(_ZN34_INTERNAL_1068c314_4_k_cu_cd8370226thrust24THRUST_300001_SM_1000_NS8cuda_cub3parE - _ZN34_INTERNAL_1068c314_4_k_cu_cd8370224cuda3std3__48unexpectE)
_ZN34_INTERNAL_1068c314_4_k_cu_cd8370224cuda3std3__48unexpectE:
	.zero		1
	.type		_ZN34_INTERNAL_1068c314_4_k_cu_cd8370226thrust24THRUST_300001_SM_1000_NS8cuda_cub3parE,@object
	.size		_ZN34_INTERNAL_1068c314_4_k_cu_cd8370226thrust24THRUST_300001_SM_1000_NS8cuda_cub3parE,(.L_29 - _ZN34_INTERNAL_1068c314_4_k_cu_cd8370226thrust24THRUST_300001_SM_1000_NS8cuda_cub3parE)
_ZN34_INTERNAL_1068c314_4_k_cu_cd8370226thrust24THRUST_300001_SM_1000_NS8cuda_cub3parE:
	.zero		1
.L_29:


//--------------------- .nv.constant0._ZN3cub18CUB_300001_SM_10006detail11EmptyKernelIvEEvv --------------------------
	.section	.nv.constant0._ZN3cub18CUB_300001_SM_10006detail11EmptyKernelIvEEvv,"a",@progbits
	.sectionflags	@""
	.align	4
.nv.constant0._ZN3cub18CUB_300001_SM_10006detail11EmptyKernelIvEEvv:
	.zero		896


//--------------------- .nv.constant0._Z21calRefPerPhotonKerneljjjPfPiS_S_ff --------------------------
	.section	.nv.constant0._Z21calRefPerPhotonKerneljjjPfPiS_S_ff,"a",@progbits
	.sectionflags	@""
	.align	4
.nv.constant0._Z21calRefPerPhotonKerneljjjPfPiS_S_ff:
	.zero		952


//--------------------- SYMBOLS --------------------------

	.type		.nv.reservedSmem.offset0,@object
	.size		.nv.reservedSmem.offset0,0x4
